//
// Generated by NVIDIA NVVM Compiler
//
// Compiler Build ID: CL-36424714
// Cuda compilation tools, release 13.0, V13.0.88
// Based on NVVM 20.0.0
//

.version 9.0
.target sm_100
.address_size 64

	// .globl	_Z14kernelgpuFbou1IdEvPT_S1_S1_S1_S1_S1_S1_S1_S1_S1_S0_iiiiiiii

.visible .entry _Z14kernelgpuFbou1IdEvPT_S1_S1_S1_S1_S1_S1_S1_S1_S1_S0_iiiiiiii(
	.param .u64 .ptr .align 1 _Z14kernelgpuFbou1IdEvPT_S1_S1_S1_S1_S1_S1_S1_S1_S1_S0_iiiiiiii_param_0,
	.param .u64 .ptr .align 1 _Z14kernelgpuFbou1IdEvPT_S1_S1_S1_S1_S1_S1_S1_S1_S1_S0_iiiiiiii_param_1,
	.param .u64 .ptr .align 1 _Z14kernelgpuFbou1IdEvPT_S1_S1_S1_S1_S1_S1_S1_S1_S1_S0_iiiiiiii_param_2,
	.param .u64 .ptr .align 1 _Z14kernelgpuFbou1IdEvPT_S1_S1_S1_S1_S1_S1_S1_S1_S1_S0_iiiiiiii_param_3,
	.param .u64 .ptr .align 1 _Z14kernelgpuFbou1IdEvPT_S1_S1_S1_S1_S1_S1_S1_S1_S1_S0_iiiiiiii_param_4,
	.param .u64 .ptr .align 1 _Z14kernelgpuFbou1IdEvPT_S1_S1_S1_S1_S1_S1_S1_S1_S1_S0_iiiiiiii_param_5,
	.param .u64 .ptr .align 1 _Z14kernelgpuFbou1IdEvPT_S1_S1_S1_S1_S1_S1_S1_S1_S1_S0_iiiiiiii_param_6,
	.param .u64 .ptr .align 1 _Z14kernelgpuFbou1IdEvPT_S1_S1_S1_S1_S1_S1_S1_S1_S1_S0_iiiiiiii_param_7,
	.param .u64 .ptr .align 1 _Z14kernelgpuFbou1IdEvPT_S1_S1_S1_S1_S1_S1_S1_S1_S1_S0_iiiiiiii_param_8,
	.param .u64 .ptr .align 1 _Z14kernelgpuFbou1IdEvPT_S1_S1_S1_S1_S1_S1_S1_S1_S1_S0_iiiiiiii_param_9,
	.param .f64 _Z14kernelgpuFbou1IdEvPT_S1_S1_S1_S1_S1_S1_S1_S1_S1_S0_iiiiiiii_param_10,
	.param .u32 _Z14kernelgpuFbou1IdEvPT_S1_S1_S1_S1_S1_S1_S1_S1_S1_S0_iiiiiiii_param_11,
	.param .u32 _Z14kernelgpuFbou1IdEvPT_S1_S1_S1_S1_S1_S1_S1_S1_S1_S0_iiiiiiii_param_12,
	.param .u32 _Z14kernelgpuFbou1IdEvPT_S1_S1_S1_S1_S1_S1_S1_S1_S1_S0_iiiiiiii_param_13,
	.param .u32 _Z14kernelgpuFbou1IdEvPT_S1_S1_S1_S1_S1_S1_S1_S1_S1_S0_iiiiiiii_param_14,
	.param .u32 _Z14kernelgpuFbou1IdEvPT_S1_S1_S1_S1_S1_S1_S1_S1_S1_S0_iiiiiiii_param_15,
	.param .u32 _Z14kernelgpuFbou1IdEvPT_S1_S1_S1_S1_S1_S1_S1_S1_S1_S0_iiiiiiii_param_16,
	.param .u32 _Z14kernelgpuFbou1IdEvPT_S1_S1_S1_S1_S1_S1_S1_S1_S1_S0_iiiiiiii_param_17,
	.param .u32 _Z14kernelgpuFbou1IdEvPT_S1_S1_S1_S1_S1_S1_S1_S1_S1_S0_iiiiiiii_param_18
)
{
	.reg .pred 	%p<3>;
	.reg .b32 	%r<16>;
	.reg .b64 	%rd<34>;
	.reg .b64 	%fd<19>;

	ld.param.u64 	%rd6, [_Z14kernelgpuFbou1IdEvPT_S1_S1_S1_S1_S1_S1_S1_S1_S1_S0_iiiiiiii_param_0];
	ld.param.u64 	%rd8, [_Z14kernelgpuFbou1IdEvPT_S1_S1_S1_S1_S1_S1_S1_S1_S1_S0_iiiiiiii_param_2];
	ld.param.u64 	%rd9, [_Z14kernelgpuFbou1IdEvPT_S1_S1_S1_S1_S1_S1_S1_S1_S1_S0_iiiiiiii_param_3];
	ld.param.u64 	%rd10, [_Z14kernelgpuFbou1IdEvPT_S1_S1_S1_S1_S1_S1_S1_S1_S1_S0_iiiiiiii_param_5];
	ld.param.u64 	%rd11, [_Z14kernelgpuFbou1IdEvPT_S1_S1_S1_S1_S1_S1_S1_S1_S1_S0_iiiiiiii_param_6];
	ld.param.u32 	%r6, [_Z14kernelgpuFbou1IdEvPT_S1_S1_S1_S1_S1_S1_S1_S1_S1_S0_iiiiiiii_param_12];
	mov.u32 	%r7, %tid.x;
	mov.u32 	%r8, %ctaid.x;
	mov.u32 	%r1, %ntid.x;
	mad.lo.s32 	%r15, %r8, %r1, %r7;
	setp.ge.s32 	%p1, %r15, %r6;
	@%p1 bra 	$L__BB0_3;
	cvta.to.global.u64 	%rd1, %rd8;
	mov.u32 	%r9, %nctaid.x;
	mul.lo.s32 	%r3, %r1, %r9;
	cvta.to.global.u64 	%rd2, %rd10;
	cvta.to.global.u64 	%rd3, %rd9;
	cvta.to.global.u64 	%rd4, %rd11;
	cvta.to.global.u64 	%rd5, %rd6;
	shl.b32 	%r11, %r6, 1;
	shl.b32 	%r13, %r6, 2;
	mul.wide.s32 	%rd25, %r6, 8;
$L__BB0_2:
	ld.param.u64 	%rd33, [_Z14kernelgpuFbou1IdEvPT_S1_S1_S1_S1_S1_S1_S1_S1_S1_S0_iiiiiiii_param_7];
	ld.param.u64 	%rd32, [_Z14kernelgpuFbou1IdEvPT_S1_S1_S1_S1_S1_S1_S1_S1_S1_S0_iiiiiiii_param_1];
	cvta.to.global.u64 	%rd13, %rd33;
	ld.global.f64 	%fd1, [%rd13];
	cvta.to.global.u64 	%rd14, %rd32;
	mul.wide.s32 	%rd15, %r15, 8;
	add.s64 	%rd16, %rd14, %rd15;
	ld.global.f64 	%fd2, [%rd16];
	add.s32 	%r10, %r15, %r6;
	mul.wide.s32 	%rd17, %r10, 8;
	add.s64 	%rd18, %rd1, %rd17;
	ld.global.f64 	%fd3, [%rd18];
	add.s32 	%r12, %r10, %r11;
	mul.wide.s32 	%rd19, %r12, 8;
	add.s64 	%rd20, %rd1, %rd19;
	ld.global.f64 	%fd4, [%rd20];
	add.s32 	%r14, %r13, %r10;
	mul.wide.s32 	%rd21, %r14, 8;
	add.s64 	%rd22, %rd1, %rd21;
	ld.global.f64 	%fd5, [%rd22];
	add.s64 	%rd23, %rd2, %rd17;
	ld.global.f64 	%fd6, [%rd23];
	add.s64 	%rd24, %rd3, %rd17;
	ld.global.f64 	%fd7, [%rd24];
	add.s64 	%rd26, %rd24, %rd25;
	ld.global.f64 	%fd8, [%rd26];
	add.s64 	%rd27, %rd4, %rd15;
	ld.global.f64 	%fd9, [%rd27];
	add.s64 	%rd28, %rd27, %rd25;
	ld.global.f64 	%fd10, [%rd28];
	add.s64 	%rd29, %rd5, %rd15;
	mov.b64 	%rd30, 0;
	st.global.u64 	[%rd29], %rd30;
	sub.f64 	%fd11, %fd3, %fd6;
	mul.f64 	%fd12, %fd2, %fd9;
	add.f64 	%fd13, %fd4, %fd7;
	mul.f64 	%fd14, %fd13, %fd12;
	fma.rn.f64 	%fd15, %fd1, %fd11, %fd14;
	mul.f64 	%fd16, %fd2, %fd10;
	add.f64 	%fd17, %fd5, %fd8;
	fma.rn.f64 	%fd18, %fd17, %fd16, %fd15;
	add.s64 	%rd31, %rd29, %rd25;
	st.global.f64 	[%rd31], %fd18;
	add.s32 	%r15, %r15, %r3;
	setp.lt.s32 	%p2, %r15, %r6;
	@%p2 bra 	$L__BB0_2;
$L__BB0_3:
	ret;

}
	// .globl	_Z14kernelgpuFbou2IdEvPT_S1_S1_S1_S1_S1_S1_S1_S1_S1_S0_iiiiiiii
.visible .entry _Z14kernelgpuFbou2IdEvPT_S1_S1_S1_S1_S1_S1_S1_S1_S1_S0_iiiiiiii(
	.param .u64 .ptr .align 1 _Z14kernelgpuFbou2IdEvPT_S1_S1_S1_S1_S1_S1_S1_S1_S1_S0_iiiiiiii_param_0,
	.param .u64 .ptr .align 1 _Z14kernelgpuFbou2IdEvPT_S1_S1_S1_S1_S1_S1_S1_S1_S1_S0_iiiiiiii_param_1,
	.param .u64 .ptr .align 1 _Z14kernelgpuFbou2IdEvPT_S1_S1_S1_S1_S1_S1_S1_S1_S1_S0_iiiiiiii_param_2,
	.param .u64 .ptr .align 1 _Z14kernelgpuFbou2IdEvPT_S1_S1_S1_S1_S1_S1_S1_S1_S1_S0_iiiiiiii_param_3,
	.param .u64 .ptr .align 1 _Z14kernelgpuFbou2IdEvPT_S1_S1_S1_S1_S1_S1_S1_S1_S1_S0_iiiiiiii_param_4,
	.param .u64 .ptr .align 1 _Z14kernelgpuFbou2IdEvPT_S1_S1_S1_S1_S1_S1_S1_S1_S1_S0_iiiiiiii_param_5,
	.param .u64 .ptr .align 1 _Z14kernelgpuFbou2IdEvPT_S1_S1_S1_S1_S1_S1_S1_S1_S1_S0_iiiiiiii_param_6,
	.param .u64 .ptr .align 1 _Z14kernelgpuFbou2IdEvPT_S1_S1_S1_S1_S1_S1_S1_S1_S1_S0_iiiiiiii_param_7,
	.param .u64 .ptr .align 1 _Z14kernelgpuFbou2IdEvPT_S1_S1_S1_S1_S1_S1_S1_S1_S1_S0_iiiiiiii_param_8,
	.param .u64 .ptr .align 1 _Z14kernelgpuFbou2IdEvPT_S1_S1_S1_S1_S1_S1_S1_S1_S1_S0_iiiiiiii_param_9,
	.param .f64 _Z14kernelgpuFbou2IdEvPT_S1_S1_S1_S1_S1_S1_S1_S1_S1_S0_iiiiiiii_param_10,
	.param .u32 _Z14kernelgpuFbou2IdEvPT_S1_S1_S1_S1_S1_S1_S1_S1_S1_S0_iiiiiiii_param_11,
	.param .u32 _Z14kernelgpuFbou2IdEvPT_S1_S1_S1_S1_S1_S1_S1_S1_S1_S0_iiiiiiii_param_12,
	.param .u32 _Z14kernelgpuFbou2IdEvPT_S1_S1_S1_S1_S1_S1_S1_S1_S1_S0_iiiiiiii_param_13,
	.param .u32 _Z14kernelgpuFbou2IdEvPT_S1_S1_S1_S1_S1_S1_S1_S1_S1_S0_iiiiiiii_param_14,
	.param .u32 _Z14kernelgpuFbou2IdEvPT_S1_S1_S1_S1_S1_S1_S1_S1_S1_S0_iiiiiiii_param_15,
	.param .u32 _Z14kernelgpuFbou2IdEvPT_S1_S1_S1_S1_S1_S1_S1_S1_S1_S0_iiiiiiii_param_16,
	.param .u32 _Z14kernelgpuFbou2IdEvPT_S1_S1_S1_S1_S1_S1_S1_S1_S1_S0_iiiiiiii_param_17,
	.param .u32 _Z14kernelgpuFbou2IdEvPT_S1_S1_S1_S1_S1_S1_S1_S1_S1_S0_iiiiiiii_param_18
)
{
	.reg .pred 	%p<3>;
	.reg .b32 	%r<11>;
	.reg .b64 	%rd<8>;

	ld.param.u64 	%rd2, [_Z14kernelgpuFbou2IdEvPT_S1_S1_S1_S1_S1_S1_S1_S1_S1_S0_iiiiiiii_param_0];
	ld.param.u32 	%r6, [_Z14kernelgpuFbou2IdEvPT_S1_S1_S1_S1_S1_S1_S1_S1_S1_S0_iiiiiiii_param_12];
	mov.u32 	%r7, %tid.x;
	mov.u32 	%r8, %ctaid.x;
	mov.u32 	%r1, %ntid.x;
	mad.lo.s32 	%r10, %r8, %r1, %r7;
	setp.ge.s32 	%p1, %r10, %r6;
	@%p1 bra 	$L__BB1_3;
	mov.u32 	%r9, %nctaid.x;
	mul.lo.s32 	%r3, %r1, %r9;
	cvta.to.global.u64 	%rd1, %rd2;
	mul.wide.s32 	%rd6, %r6, 8;
$L__BB1_2:
	mul.wide.s32 	%rd3, %r10, 8;
	add.s64 	%rd4, %rd1, %rd3;
	mov.b64 	%rd5, 0;
	st.global.u64 	[%rd4], %rd5;
	add.s64 	%rd7, %rd4, %rd6;
	st.global.u64 	[%rd7], %rd5;
	add.s32 	%r10, %r10, %r3;
	setp.lt.s32 	%p2, %r10, %r6;
	@%p2 bra 	$L__BB1_2;
$L__BB1_3:
	ret;

}
	// .globl	_Z14kernelgpuFbou3IdEvPT_S1_S1_S1_S1_S1_S1_S1_S1_S1_S0_iiiiiiii
.visible .entry _Z14kernelgpuFbou3IdEvPT_S1_S1_S1_S1_S1_S1_S1_S1_S1_S0_iiiiiiii(
	.param .u64 .ptr .align 1 _Z14kernelgpuFbou3IdEvPT_S1_S1_S1_S1_S1_S1_S1_S1_S1_S0_iiiiiiii_param_0,
	.param .u64 .ptr .align 1 _Z14kernelgpuFbou3IdEvPT_S1_S1_S1_S1_S1_S1_S1_S1_S1_S0_iiiiiiii_param_1,
	.param .u64 .ptr .align 1 _Z14kernelgpuFbou3IdEvPT_S1_S1_S1_S1_S1_S1_S1_S1_S1_S0_iiiiiiii_param_2,
	.param .u64 .ptr .align 1 _Z14kernelgpuFbou3IdEvPT_S1_S1_S1_S1_S1_S1_S1_S1_S1_S0_iiiiiiii_param_3,
	.param .u64 .ptr .align 1 _Z14kernelgpuFbou3IdEvPT_S1_S1_S1_S1_S1_S1_S1_S1_S1_S0_iiiiiiii_param_4,
	.param .u64 .ptr .align 1 _Z14kernelgpuFbou3IdEvPT_S1_S1_S1_S1_S1_S1_S1_S1_S1_S0_iiiiiiii_param_5,
	.param .u64 .ptr .align 1 _Z14kernelgpuFbou3IdEvPT_S1_S1_S1_S1_S1_S1_S1_S1_S1_S0_iiiiiiii_param_6,
	.param .u64 .ptr .align 1 _Z14kernelgpuFbou3IdEvPT_S1_S1_S1_S1_S1_S1_S1_S1_S1_S0_iiiiiiii_param_7,
	.param .u64 .ptr .align 1 _Z14kernelgpuFbou3IdEvPT_S1_S1_S1_S1_S1_S1_S1_S1_S1_S0_iiiiiiii_param_8,
	.param .u64 .ptr .align 1 _Z14kernelgpuFbou3IdEvPT_S1_S1_S1_S1_S1_S1_S1_S1_S1_S0_iiiiiiii_param_9,
	.param .f64 _Z14kernelgpuFbou3IdEvPT_S1_S1_S1_S1_S1_S1_S1_S1_S1_S0_iiiiiiii_param_10,
	.param .u32 _Z14kernelgpuFbou3IdEvPT_S1_S1_S1_S1_S1_S1_S1_S1_S1_S0_iiiiiiii_param_11,
	.param .u32 _Z14kernelgpuFbou3IdEvPT_S1_S1_S1_S1_S1_S1_S1_S1_S1_S0_iiiiiiii_param_12,
	.param .u32 _Z14kernelgpuFbou3IdEvPT_S1_S1_S1_S1_S1_S1_S1_S1_S1_S0_iiiiiiii_param_13,
	.param .u32 _Z14kernelgpuFbou3IdEvPT_S1_S1_S1_S1_S1_S1_S1_S1_S1_S0_iiiiiiii_param_14,
	.param .u32 _Z14kernelgpuFbou3IdEvPT_S1_S1_S1_S1_S1_S1_S1_S1_S1_S0_iiiiiiii_param_15,
	.param .u32 _Z14kernelgpuFbou3IdEvPT_S1_S1_S1_S1_S1_S1_S1_S1_S1_S0_iiiiiiii_param_16,
	.param .u32 _Z14kernelgpuFbou3IdEvPT_S1_S1_S1_S1_S1_S1_S1_S1_S1_S0_iiiiiiii_param_17,
	.param .u32 _Z14kernelgpuFbou3IdEvPT_S1_S1_S1_S1_S1_S1_S1_S1_S1_S0_iiiiiiii_param_18
)
{
	.reg .pred 	%p<5>;
	.reg .b32 	%r<15>;
	.reg .b32 	%f<5>;
	.reg .b64 	%rd<39>;
	.reg .b64 	%fd<91>;

	ld.param.u64 	%rd4, [_Z14kernelgpuFbou3IdEvPT_S1_S1_S1_S1_S1_S1_S1_S1_S1_S0_iiiiiiii_param_0];
	ld.param.u64 	%rd8, [_Z14kernelgpuFbou3IdEvPT_S1_S1_S1_S1_S1_S1_S1_S1_S1_S0_iiiiiiii_param_5];
	ld.param.u32 	%r7, [_Z14kernelgpuFbou3IdEvPT_S1_S1_S1_S1_S1_S1_S1_S1_S1_S0_iiiiiiii_param_12];
	mov.u32 	%r8, %tid.x;
	mov.u32 	%r9, %ctaid.x;
	mov.u32 	%r1, %ntid.x;
	mad.lo.s32 	%r14, %r9, %r1, %r8;
	setp.ge.s32 	%p1, %r14, %r7;
	@%p1 bra 	$L__BB2_6;
	mov.u32 	%r10, %nctaid.x;
	mul.lo.s32 	%r3, %r1, %r10;
	cvta.to.global.u64 	%rd1, %rd8;
	cvta.to.global.u64 	%rd2, %rd4;
	mul.wide.s32 	%rd3, %r7, 8;
$L__BB2_2:
	ld.param.u64 	%rd38, [_Z14kernelgpuFbou3IdEvPT_S1_S1_S1_S1_S1_S1_S1_S1_S1_S0_iiiiiiii_param_7];
	ld.param.u64 	%rd37, [_Z14kernelgpuFbou3IdEvPT_S1_S1_S1_S1_S1_S1_S1_S1_S1_S0_iiiiiiii_param_6];
	ld.param.u64 	%rd36, [_Z14kernelgpuFbou3IdEvPT_S1_S1_S1_S1_S1_S1_S1_S1_S1_S0_iiiiiiii_param_3];
	ld.param.u64 	%rd35, [_Z14kernelgpuFbou3IdEvPT_S1_S1_S1_S1_S1_S1_S1_S1_S1_S0_iiiiiiii_param_2];
	ld.param.u64 	%rd34, [_Z14kernelgpuFbou3IdEvPT_S1_S1_S1_S1_S1_S1_S1_S1_S1_S0_iiiiiiii_param_1];
	cvta.to.global.u64 	%rd11, %rd38;
	ld.global.f64 	%fd1, [%rd11];
	cvta.to.global.u64 	%rd12, %rd34;
	mul.wide.s32 	%rd13, %r14, 8;
	add.s64 	%rd14, %rd12, %rd13;
	ld.global.f64 	%fd2, [%rd14];
	cvta.to.global.u64 	%rd15, %rd35;
	add.s64 	%rd16, %rd15, %rd13;
	ld.global.f64 	%fd3, [%rd16];
	add.s32 	%r11, %r14, %r7;
	add.s64 	%rd17, %rd16, %rd3;
	ld.global.f64 	%fd4, [%rd17];
	add.s64 	%rd18, %rd17, %rd3;
	ld.global.f64 	%fd5, [%rd18];
	add.s64 	%rd19, %rd18, %rd3;
	ld.global.f64 	%fd20, [%rd19];
	add.s64 	%rd20, %rd19, %rd3;
	ld.global.f64 	%fd6, [%rd20];
	add.s64 	%rd21, %rd20, %rd3;
	ld.global.f64 	%fd21, [%rd21];
	add.s64 	%rd22, %rd1, %rd13;
	ld.global.f64 	%fd22, [%rd22];
	add.s64 	%rd23, %rd22, %rd3;
	ld.global.f64 	%fd7, [%rd23];
	cvta.to.global.u64 	%rd24, %rd36;
	mul.wide.s32 	%rd25, %r11, 8;
	add.s64 	%rd26, %rd24, %rd25;
	ld.global.f64 	%fd23, [%rd26];
	add.s64 	%rd27, %rd26, %rd3;
	ld.global.f64 	%fd24, [%rd27];
	cvta.to.global.u64 	%rd28, %rd37;
	add.s64 	%rd29, %rd28, %rd13;
	ld.global.f64 	%fd8, [%rd29];
	add.s64 	%rd30, %rd29, %rd3;
	ld.global.f64 	%fd9, [%rd30];
	add.f64 	%fd10, %fd20, %fd23;
	add.f64 	%fd11, %fd21, %fd24;
	sub.f64 	%fd12, %fd3, %fd22;
	mul.f64 	%fd13, %fd10, %fd8;
	mul.f64 	%fd14, %fd11, %fd9;
	mul.f64 	%fd25, %fd14, 0d408F400000000000;
	fma.rn.f64 	%fd15, %fd13, 0d408F400000000000, %fd25;
	{
	.reg .b32 %temp; 
	mov.b64 	{%temp, %r12}, %fd15;
	}
	and.b32  	%r5, %r12, 2147483647;
	{
	.reg .b32 %temp; 
	mov.b64 	{%r13, %temp}, %fd15;
	}
	mov.b64 	%fd16, {%r13, %r5};
	setp.ltu.f64 	%p2, %fd16, 0d3FE4F92224DD2F1A;
	@%p2 bra 	$L__BB2_4;
	add.f64 	%fd26, %fd16, %fd16;
	cvt.rn.f32.f64 	%f1, %fd26;
	mul.f32 	%f2, %f1, 0f3FB8AA3B;
	cvt.rni.f32.f32 	%f3, %f2;
	cvt.f64.f32 	%fd27, %f3;
	fma.rn.f64 	%fd28, %fd27, 0dBFE62E42FEFA39EF, %fd26;
	fma.rn.f64 	%fd29, %fd28, 0d3E5AE904A4741B81, 0d3E928A27F89B6999;
	fma.rn.f64 	%fd30, %fd29, %fd28, 0d3EC71DE715FF7E07;
	fma.rn.f64 	%fd31, %fd30, %fd28, 0d3EFA019A6B0AC45A;
	fma.rn.f64 	%fd32, %fd31, %fd28, 0d3F2A01A017EED94F;
	fma.rn.f64 	%fd33, %fd32, %fd28, 0d3F56C16C17F2A71B;
	fma.rn.f64 	%fd34, %fd33, %fd28, 0d3F811111111173C4;
	fma.rn.f64 	%fd35, %fd34, %fd28, 0d3FA555555555211A;
	fma.rn.f64 	%fd36, %fd35, %fd28, 0d3FC5555555555540;
	fma.rn.f64 	%fd37, %fd36, %fd28, 0d3FE0000000000005;
	mul.f64 	%fd38, %fd28, %fd37;
	fma.rn.f64 	%fd39, %fd38, %fd28, %fd28;
	ex2.approx.ftz.f32 	%f4, %f3;
	cvt.f64.f32 	%fd40, %f4;
	mov.f64 	%fd41, 0d3FF0000000000000;
	sub.f64 	%fd42, %fd41, %fd40;
	neg.f64 	%fd43, %fd39;
	fma.rn.f64 	%fd44, %fd43, %fd40, %fd42;
	mov.f64 	%fd45, 0d4000000000000000;
	sub.f64 	%fd46, %fd45, %fd44;
	rcp.approx.ftz.f64 	%fd47, %fd46;
	neg.f64 	%fd48, %fd46;
	fma.rn.f64 	%fd49, %fd48, %fd47, 0d3FF0000000000000;
	fma.rn.f64 	%fd50, %fd49, %fd49, %fd49;
	fma.rn.f64 	%fd51, %fd50, %fd47, %fd47;
	fma.rn.f64 	%fd52, %fd51, 0dC000000000000000, 0d3FF0000000000000;
	setp.gt.u32 	%p3, %r5, 1077088193;
	selp.f64 	%fd53, 0d3FF0000000000000, %fd52, %p3;
	copysign.f64 	%fd90, %fd15, %fd53;
	bra.uni 	$L__BB2_5;
$L__BB2_4:
	mul.f64 	%fd54, %fd15, %fd15;
	fma.rn.f64 	%fd55, %fd54, 0dBEF0BC46E2F5E964, 0d3F14359F420AFC3D;
	fma.rn.f64 	%fd56, %fd55, %fd54, 0dBF2DF9F0728C5D84;
	fma.rn.f64 	%fd57, %fd56, %fd54, 0d3F4337D1CEC4F033;
	fma.rn.f64 	%fd58, %fd57, %fd54, 0dBF57D6E9674335B3;
	fma.rn.f64 	%fd59, %fd58, %fd54, 0d3F6D6D000D7AAD3D;
	fma.rn.f64 	%fd60, %fd59, %fd54, 0dBF8226E1F3CF1EF5;
	fma.rn.f64 	%fd61, %fd60, %fd54, 0d3F9664F47EC0C8CF;
	fma.rn.f64 	%fd62, %fd61, %fd54, 0dBFABA1BA1B80AB40;
	fma.rn.f64 	%fd63, %fd62, %fd54, 0d3FC111111110FA4A;
	fma.rn.f64 	%fd64, %fd63, %fd54, 0dBFD5555555555550;
	fma.rn.f64 	%fd65, %fd64, %fd54, 0d0000000000000000;
	fma.rn.f64 	%fd90, %fd65, %fd15, %fd15;
$L__BB2_5:
	mul.f64 	%fd66, %fd1, %fd12;
	mul.f64 	%fd67, %fd2, %fd3;
	add.f64 	%fd68, %fd13, %fd14;
	mul.f64 	%fd69, %fd67, %fd68;
	sub.f64 	%fd70, %fd66, %fd69;
	fma.rn.f64 	%fd71, %fd90, 0d3FE0000000000000, 0dBFE0000000000000;
	fma.rn.f64 	%fd72, %fd90, 0d3FE0000000000000, 0d3FE0000000000000;
	mul.f64 	%fd73, %fd2, %fd8;
	div.rn.f64 	%fd74, %fd5, 0d4024000000000000;
	mul.f64 	%fd75, %fd3, %fd10;
	sub.f64 	%fd76, %fd74, %fd75;
	fma.rn.f64 	%fd77, %fd73, %fd76, %fd66;
	mul.f64 	%fd78, %fd2, %fd9;
	div.rn.f64 	%fd79, %fd6, 0d4024000000000000;
	mul.f64 	%fd80, %fd3, %fd11;
	sub.f64 	%fd81, %fd79, %fd80;
	fma.rn.f64 	%fd82, %fd78, %fd81, %fd77;
	mul.f64 	%fd83, %fd82, %fd72;
	mul.f64 	%fd84, %fd70, %fd71;
	sub.f64 	%fd85, %fd83, %fd84;
	mul.wide.s32 	%rd31, %r14, 8;
	add.s64 	%rd32, %rd2, %rd31;
	st.global.f64 	[%rd32], %fd85;
	sub.f64 	%fd86, %fd4, %fd7;
	mul.f64 	%fd87, %fd2, %fd13;
	fma.rn.f64 	%fd88, %fd1, %fd86, %fd87;
	fma.rn.f64 	%fd89, %fd2, %fd14, %fd88;
	add.s64 	%rd33, %rd32, %rd3;
	st.global.f64 	[%rd33], %fd89;
	add.s32 	%r14, %r14, %r3;
	setp.lt.s32 	%p4, %r14, %r7;
	@%p4 bra 	$L__BB2_2;
$L__BB2_6:
	ret;

}
	// .globl	_Z14kernelgpuFbou4IdEvPT_S1_S1_S1_S1_S1_S1_S1_S1_S1_S0_iiiiiiii
.visible .entry _Z14kernelgpuFbou4IdEvPT_S1_S1_S1_S1_S1_S1_S1_S1_S1_S0_iiiiiiii(
	.param .u64 .ptr .align 1 _Z14kernelgpuFbou4IdEvPT_S1_S1_S1_S1_S1_S1_S1_S1_S1_S0_iiiiiiii_param_0,
	.param .u64 .ptr .align 1 _Z14kernelgpuFbou4IdEvPT_S1_S1_S1_S1_S1_S1_S1_S1_S1_S0_iiiiiiii_param_1,
	.param .u64 .ptr .align 1 _Z14kernelgpuFbou4IdEvPT_S1_S1_S1_S1_S1_S1_S1_S1_S1_S0_iiiiiiii_param_2,
	.param .u64 .ptr .align 1 _Z14kernelgpuFbou4IdEvPT_S1_S1_S1_S1_S1_S1_S1_S1_S1_S0_iiiiiiii_param_3,
	.param .u64 .ptr .align 1 _Z14kernelgpuFbou4IdEvPT_S1_S1_S1_S1_S1_S1_S1_S1_S1_S0_iiiiiiii_param_4,
	.param .u64 .ptr .align 1 _Z14kernelgpuFbou4IdEvPT_S1_S1_S1_S1_S1_S1_S1_S1_S1_S0_iiiiiiii_param_5,
	.param .u64 .ptr .align 1 _Z14kernelgpuFbou4IdEvPT_S1_S1_S1_S1_S1_S1_S1_S1_S1_S0_iiiiiiii_param_6,
	.param .u64 .ptr .align 1 _Z14kernelgpuFbou4IdEvPT_S1_S1_S1_S1_S1_S1_S1_S1_S1_S0_iiiiiiii_param_7,
	.param .u64 .ptr .align 1 _Z14kernelgpuFbou4IdEvPT_S1_S1_S1_S1_S1_S1_S1_S1_S1_S0_iiiiiiii_param_8,
	.param .u64 .ptr .align 1 _Z14kernelgpuFbou4IdEvPT_S1_S1_S1_S1_S1_S1_S1_S1_S1_S0_iiiiiiii_param_9,
	.param .f64 _Z14kernelgpuFbou4IdEvPT_S1_S1_S1_S1_S1_S1_S1_S1_S1_S0_iiiiiiii_param_10,
	.param .u32 _Z14kernelgpuFbou4IdEvPT_S1_S1_S1_S1_S1_S1_S1_S1_S1_S0_iiiiiiii_param_11,
	.param .u32 _Z14kernelgpuFbou4IdEvPT_S1_S1_S1_S1_S1_S1_S1_S1_S1_S0_iiiiiiii_param_12,
	.param .u32 _Z14kernelgpuFbou4IdEvPT_S1_S1_S1_S1_S1_S1_S1_S1_S1_S0_iiiiiiii_param_13,
	.param .u32 _Z14kernelgpuFbou4IdEvPT_S1_S1_S1_S1_S1_S1_S1_S1_S1_S0_iiiiiiii_param_14,
	.param .u32 _Z14kernelgpuFbou4IdEvPT_S1_S1_S1_S1_S1_S1_S1_S1_S1_S0_iiiiiiii_param_15,
	.param .u32 _Z14kernelgpuFbou4IdEvPT_S1_S1_S1_S1_S1_S1_S1_S1_S1_S0_iiiiiiii_param_16,
	.param .u32 _Z14kernelgpuFbou4IdEvPT_S1_S1_S1_S1_S1_S1_S1_S1_S1_S0_iiiiiiii_param_17,
	.param .u32 _Z14kernelgpuFbou4IdEvPT_S1_S1_S1_S1_S1_S1_S1_S1_S1_S0_iiiiiiii_param_18
)
{
	.reg .pred 	%p<3>;
	.reg .b32 	%r<16>;
	.reg .b64 	%rd<37>;
	.reg .b64 	%fd<27>;

	ld.param.u64 	%rd4, [_Z14kernelgpuFbou4IdEvPT_S1_S1_S1_S1_S1_S1_S1_S1_S1_S0_iiiiiiii_param_0];
	ld.param.u64 	%rd6, [_Z14kernelgpuFbou4IdEvPT_S1_S1_S1_S1_S1_S1_S1_S1_S1_S0_iiiiiiii_param_2];
	ld.param.u64 	%rd8, [_Z14kernelgpuFbou4IdEvPT_S1_S1_S1_S1_S1_S1_S1_S1_S1_S0_iiiiiiii_param_5];
	ld.param.u32 	%r6, [_Z14kernelgpuFbou4IdEvPT_S1_S1_S1_S1_S1_S1_S1_S1_S1_S0_iiiiiiii_param_12];
	mov.u32 	%r7, %tid.x;
	mov.u32 	%r8, %ctaid.x;
	mov.u32 	%r1, %ntid.x;
	mad.lo.s32 	%r15, %r8, %r1, %r7;
	setp.ge.s32 	%p1, %r15, %r6;
	@%p1 bra 	$L__BB3_3;
	cvta.to.global.u64 	%rd1, %rd6;
	mov.u32 	%r9, %nctaid.x;
	mul.lo.s32 	%r3, %r1, %r9;
	cvta.to.global.u64 	%rd2, %rd8;
	cvta.to.global.u64 	%rd3, %rd4;
	mul.wide.s32 	%rd16, %r6, 8;
	shl.b32 	%r11, %r6, 1;
	shl.b32 	%r13, %r6, 2;
$L__BB3_2:
	ld.param.u64 	%rd36, [_Z14kernelgpuFbou4IdEvPT_S1_S1_S1_S1_S1_S1_S1_S1_S1_S0_iiiiiiii_param_7];
	ld.param.u64 	%rd35, [_Z14kernelgpuFbou4IdEvPT_S1_S1_S1_S1_S1_S1_S1_S1_S1_S0_iiiiiiii_param_6];
	ld.param.u64 	%rd34, [_Z14kernelgpuFbou4IdEvPT_S1_S1_S1_S1_S1_S1_S1_S1_S1_S0_iiiiiiii_param_3];
	ld.param.u64 	%rd33, [_Z14kernelgpuFbou4IdEvPT_S1_S1_S1_S1_S1_S1_S1_S1_S1_S0_iiiiiiii_param_1];
	cvta.to.global.u64 	%rd11, %rd36;
	ld.global.f64 	%fd1, [%rd11];
	cvta.to.global.u64 	%rd12, %rd33;
	mul.wide.s32 	%rd13, %r15, 8;
	add.s64 	%rd14, %rd12, %rd13;
	ld.global.f64 	%fd2, [%rd14];
	add.s64 	%rd15, %rd1, %rd13;
	ld.global.f64 	%fd3, [%rd15];
	add.s32 	%r10, %r15, %r6;
	add.s64 	%rd17, %rd15, %rd16;
	ld.global.f64 	%fd4, [%rd17];
	add.s32 	%r12, %r10, %r11;
	mul.wide.s32 	%rd18, %r12, 8;
	add.s64 	%rd19, %rd1, %rd18;
	ld.global.f64 	%fd5, [%rd19];
	add.s32 	%r14, %r13, %r10;
	mul.wide.s32 	%rd20, %r14, 8;
	add.s64 	%rd21, %rd1, %rd20;
	ld.global.f64 	%fd6, [%rd21];
	add.s64 	%rd22, %rd2, %rd13;
	ld.global.f64 	%fd7, [%rd22];
	add.s64 	%rd23, %rd22, %rd16;
	ld.global.f64 	%fd8, [%rd23];
	cvta.to.global.u64 	%rd24, %rd34;
	mul.wide.s32 	%rd25, %r10, 8;
	add.s64 	%rd26, %rd24, %rd25;
	ld.global.f64 	%fd9, [%rd26];
	add.s64 	%rd27, %rd26, %rd16;
	ld.global.f64 	%fd10, [%rd27];
	cvta.to.global.u64 	%rd28, %rd35;
	add.s64 	%rd29, %rd28, %rd13;
	ld.global.f64 	%fd11, [%rd29];
	add.s64 	%rd30, %rd29, %rd16;
	ld.global.f64 	%fd12, [%rd30];
	add.f64 	%fd13, %fd5, %fd9;
	add.f64 	%fd14, %fd6, %fd10;
	sub.f64 	%fd15, %fd3, %fd7;
	mul.f64 	%fd16, %fd1, %fd15;
	mul.f64 	%fd17, %fd2, %fd3;
	mul.f64 	%fd18, %fd13, %fd11;
	mul.f64 	%fd19, %fd14, %fd12;
	add.f64 	%fd20, %fd18, %fd19;
	mul.f64 	%fd21, %fd17, %fd20;
	sub.f64 	%fd22, %fd16, %fd21;
	add.s64 	%rd31, %rd3, %rd13;
	st.global.f64 	[%rd31], %fd22;
	sub.f64 	%fd23, %fd4, %fd8;
	mul.f64 	%fd24, %fd2, %fd18;
	fma.rn.f64 	%fd25, %fd1, %fd23, %fd24;
	fma.rn.f64 	%fd26, %fd2, %fd19, %fd25;
	add.s64 	%rd32, %rd31, %rd16;
	st.global.f64 	[%rd32], %fd26;
	add.s32 	%r15, %r15, %r3;
	setp.lt.s32 	%p2, %r15, %r6;
	@%p2 bra 	$L__BB3_2;
$L__BB3_3:
	ret;

}
	// .globl	_Z14kernelgpuFbou5IdEvPT_S1_S1_S1_S1_S1_S1_S1_S1_S1_S0_iiiiiiii
.visible .entry _Z14kernelgpuFbou5IdEvPT_S1_S1_S1_S1_S1_S1_S1_S1_S1_S0_iiiiiiii(
	.param .u64 .ptr .align 1 _Z14kernelgpuFbou5IdEvPT_S1_S1_S1_S1_S1_S1_S1_S1_S1_S0_iiiiiiii_param_0,
	.param .u64 .ptr .align 1 _Z14kernelgpuFbou5IdEvPT_S1_S1_S1_S1_S1_S1_S1_S1_S1_S0_iiiiiiii_param_1,
	.param .u64 .ptr .align 1 _Z14kernelgpuFbou5IdEvPT_S1_S1_S1_S1_S1_S1_S1_S1_S1_S0_iiiiiiii_param_2,
	.param .u64 .ptr .align 1 _Z14kernelgpuFbou5IdEvPT_S1_S1_S1_S1_S1_S1_S1_S1_S1_S0_iiiiiiii_param_3,
	.param .u64 .ptr .align 1 _Z14kernelgpuFbou5IdEvPT_S1_S1_S1_S1_S1_S1_S1_S1_S1_S0_iiiiiiii_param_4,
	.param .u64 .ptr .align 1 _Z14kernelgpuFbou5IdEvPT_S1_S1_S1_S1_S1_S1_S1_S1_S1_S0_iiiiiiii_param_5,
	.param .u64 .ptr .align 1 _Z14kernelgpuFbou5IdEvPT_S1_S1_S1_S1_S1_S1_S1_S1_S1_S0_iiiiiiii_param_6,
	.param .u64 .ptr .align 1 _Z14kernelgpuFbou5IdEvPT_S1_S1_S1_S1_S1_S1_S1_S1_S1_S0_iiiiiiii_param_7,
	.param .u64 .ptr .align 1 _Z14kernelgpuFbou5IdEvPT_S1_S1_S1_S1_S1_S1_S1_S1_S1_S0_iiiiiiii_param_8,
	.param .u64 .ptr .align 1 _Z14kernelgpuFbou5IdEvPT_S1_S1_S1_S1_S1_S1_S1_S1_S1_S0_iiiiiiii_param_9,
	.param .f64 _Z14kernelgpuFbou5IdEvPT_S1_S1_S1_S1_S1_S1_S1_S1_S1_S0_iiiiiiii_param_10,
	.param .u32 _Z14kernelgpuFbou5IdEvPT_S1_S1_S1_S1_S1_S1_S1_S1_S1_S0_iiiiiiii_param_11,
	.param .u32 _Z14kernelgpuFbou5IdEvPT_S1_S1_S1_S1_S1_S1_S1_S1_S1_S0_iiiiiiii_param_12,
	.param .u32 _Z14kernelgpuFbou5IdEvPT_S1_S1_S1_S1_S1_S1_S1_S1_S1_S0_iiiiiiii_param_13,
	.param .u32 _Z14kernelgpuFbou5IdEvPT_S1_S1_S1_S1_S1_S1_S1_S1_S1_S0_iiiiiiii_param_14,
	.param .u32 _Z14kernelgpuFbou5IdEvPT_S1_S1_S1_S1_S1_S1_S1_S1_S1_S0_iiiiiiii_param_15,
	.param .u32 _Z14kernelgpuFbou5IdEvPT_S1_S1_S1_S1_S1_S1_S1_S1_S1_S0_iiiiiiii_param_16,
	.param .u32 _Z14kernelgpuFbou5IdEvPT_S1_S1_S1_S1_S1_S1_S1_S1_S1_S0_iiiiiiii_param_17,
	.param .u32 _Z14kernelgpuFbou5IdEvPT_S1_S1_S1_S1_S1_S1_S1_S1_S1_S0_iiiiiiii_param_18
)
{
	.reg .pred 	%p<3>;
	.reg .b32 	%r<11>;
	.reg .b64 	%rd<8>;

	ld.param.u64 	%rd2, [_Z14kernelgpuFbou5IdEvPT_S1_S1_S1_S1_S1_S1_S1_S1_S1_S0_iiiiiiii_param_0];
	ld.param.u32 	%r6, [_Z14kernelgpuFbou5IdEvPT_S1_S1_S1_S1_S1_S1_S1_S1_S1_S0_iiiiiiii_param_12];
	mov.u32 	%r7, %tid.x;
	mov.u32 	%r8, %ctaid.x;
	mov.u32 	%r1, %ntid.x;
	mad.lo.s32 	%r10, %r8, %r1, %r7;
	setp.ge.s32 	%p1, %r10, %r6;
	@%p1 bra 	$L__BB4_3;
	mov.u32 	%r9, %nctaid.x;
	mul.lo.s32 	%r3, %r1, %r9;
	cvta.to.global.u64 	%rd1, %rd2;
	mul.wide.s32 	%rd6, %r6, 8;
$L__BB4_2:
	mul.wide.s32 	%rd3, %r10, 8;
	add.s64 	%rd4, %rd1, %rd3;
	mov.b64 	%rd5, 0;
	st.global.u64 	[%rd4], %rd5;
	add.s64 	%rd7, %rd4, %rd6;
	st.global.u64 	[%rd7], %rd5;
	add.s32 	%r10, %r10, %r3;
	setp.lt.s32 	%p2, %r10, %r6;
	@%p2 bra 	$L__BB4_2;
$L__BB4_3:
	ret;

}
	// .globl	_Z14kernelgpuFbou1IfEvPT_S1_S1_S1_S1_S1_S1_S1_S1_S1_S0_iiiiiiii
.visible .entry _Z14kernelgpuFbou1IfEvPT_S1_S1_S1_S1_S1_S1_S1_S1_S1_S0_iiiiiiii(
	.param .u64 .ptr .align 1 _Z14kernelgpuFbou1IfEvPT_S1_S1_S1_S1_S1_S1_S1_S1_S1_S0_iiiiiiii_param_0,
	.param .u64 .ptr .align 1 _Z14kernelgpuFbou1IfEvPT_S1_S1_S1_S1_S1_S1_S1_S1_S1_S0_iiiiiiii_param_1,
	.param .u64 .ptr .align 1 _Z14kernelgpuFbou1IfEvPT_S1_S1_S1_S1_S1_S1_S1_S1_S1_S0_iiiiiiii_param_2,
	.param .u64 .ptr .align 1 _Z14kernelgpuFbou1IfEvPT_S1_S1_S1_S1_S1_S1_S1_S1_S1_S0_iiiiiiii_param_3,
	.param .u64 .ptr .align 1 _Z14kernelgpuFbou1IfEvPT_S1_S1_S1_S1_S1_S1_S1_S1_S1_S0_iiiiiiii_param_4,
	.param .u64 .ptr .align 1 _Z14kernelgpuFbou1IfEvPT_S1_S1_S1_S1_S1_S1_S1_S1_S1_S0_iiiiiiii_param_5,
	.param .u64 .ptr .align 1 _Z14kernelgpuFbou1IfEvPT_S1_S1_S1_S1_S1_S1_S1_S1_S1_S0_iiiiiiii_param_6,
	.param .u64 .ptr .align 1 _Z14kernelgpuFbou1IfEvPT_S1_S1_S1_S1_S1_S1_S1_S1_S1_S0_iiiiiiii_param_7,
	.param .u64 .ptr .align 1 _Z14kernelgpuFbou1IfEvPT_S1_S1_S1_S1_S1_S1_S1_S1_S1_S0_iiiiiiii_param_8,
	.param .u64 .ptr .align 1 _Z14kernelgpuFbou1IfEvPT_S1_S1_S1_S1_S1_S1_S1_S1_S1_S0_iiiiiiii_param_9,
	.param .f32 _Z14kernelgpuFbou1IfEvPT_S1_S1_S1_S1_S1_S1_S1_S1_S1_S0_iiiiiiii_param_10,
	.param .u32 _Z14kernelgpuFbou1IfEvPT_S1_S1_S1_S1_S1_S1_S1_S1_S1_S0_iiiiiiii_param_11,
	.param .u32 _Z14kernelgpuFbou1IfEvPT_S1_S1_S1_S1_S1_S1_S1_S1_S1_S0_iiiiiiii_param_12,
	.param .u32 _Z14kernelgpuFbou1IfEvPT_S1_S1_S1_S1_S1_S1_S1_S1_S1_S0_iiiiiiii_param_13,
	.param .u32 _Z14kernelgpuFbou1IfEvPT_S1_S1_S1_S1_S1_S1_S1_S1_S1_S0_iiiiiiii_param_14,
	.param .u32 _Z14kernelgpuFbou1IfEvPT_S1_S1_S1_S1_S1_S1_S1_S1_S1_S0_iiiiiiii_param_15,
	.param .u32 _Z14kernelgpuFbou1IfEvPT_S1_S1_S1_S1_S1_S1_S1_S1_S1_S0_iiiiiiii_param_16,
	.param .u32 _Z14kernelgpuFbou1IfEvPT_S1_S1_S1_S1_S1_S1_S1_S1_S1_S0_iiiiiiii_param_17,
	.param .u32 _Z14kernelgpuFbou1IfEvPT_S1_S1_S1_S1_S1_S1_S1_S1_S1_S0_iiiiiiii_param_18
)
{
	.reg .pred 	%p<3>;
	.reg .b32 	%r<17>;
	.reg .b32 	%f<19>;
	.reg .b64 	%rd<32>;

	ld.param.u64 	%rd7, [_Z14kernelgpuFbou1IfEvPT_S1_S1_S1_S1_S1_S1_S1_S1_S1_S0_iiiiiiii_param_0];
	ld.param.u64 	%rd8, [_Z14kernelgpuFbou1IfEvPT_S1_S1_S1_S1_S1_S1_S1_S1_S1_S0_iiiiiiii_param_1];
	ld.param.u64 	%rd9, [_Z14kernelgpuFbou1IfEvPT_S1_S1_S1_S1_S1_S1_S1_S1_S1_S0_iiiiiiii_param_2];
	ld.param.u64 	%rd10, [_Z14kernelgpuFbou1IfEvPT_S1_S1_S1_S1_S1_S1_S1_S1_S1_S0_iiiiiiii_param_3];
	ld.param.u64 	%rd11, [_Z14kernelgpuFbou1IfEvPT_S1_S1_S1_S1_S1_S1_S1_S1_S1_S0_iiiiiiii_param_5];
	ld.param.u64 	%rd12, [_Z14kernelgpuFbou1IfEvPT_S1_S1_S1_S1_S1_S1_S1_S1_S1_S0_iiiiiiii_param_6];
	ld.param.u32 	%r6, [_Z14kernelgpuFbou1IfEvPT_S1_S1_S1_S1_S1_S1_S1_S1_S1_S0_iiiiiiii_param_12];
	mov.u32 	%r7, %tid.x;
	mov.u32 	%r8, %ctaid.x;
	mov.u32 	%r1, %ntid.x;
	mad.lo.s32 	%r16, %r8, %r1, %r7;
	setp.ge.s32 	%p1, %r16, %r6;
	@%p1 bra 	$L__BB5_3;
	cvta.to.global.u64 	%rd1, %rd9;
	mov.u32 	%r9, %nctaid.x;
	mul.lo.s32 	%r3, %r1, %r9;
	cvta.to.global.u64 	%rd2, %rd8;
	cvta.to.global.u64 	%rd3, %rd11;
	cvta.to.global.u64 	%rd4, %rd10;
	cvta.to.global.u64 	%rd5, %rd12;
	cvta.to.global.u64 	%rd6, %rd7;
	shl.b32 	%r11, %r6, 1;
	shl.b32 	%r13, %r6, 2;
$L__BB5_2:
	ld.param.u64 	%rd31, [_Z14kernelgpuFbou1IfEvPT_S1_S1_S1_S1_S1_S1_S1_S1_S1_S0_iiiiiiii_param_7];
	cvta.to.global.u64 	%rd14, %rd31;
	ld.global.f32 	%f1, [%rd14];
	mul.wide.s32 	%rd15, %r16, 4;
	add.s64 	%rd16, %rd2, %rd15;
	ld.global.f32 	%f2, [%rd16];
	add.s32 	%r10, %r16, %r6;
	mul.wide.s32 	%rd17, %r10, 4;
	add.s64 	%rd18, %rd1, %rd17;
	ld.global.f32 	%f3, [%rd18];
	add.s32 	%r12, %r10, %r11;
	mul.wide.s32 	%rd19, %r12, 4;
	add.s64 	%rd20, %rd1, %rd19;
	ld.global.f32 	%f4, [%rd20];
	add.s32 	%r14, %r13, %r10;
	mul.wide.s32 	%rd21, %r14, 4;
	add.s64 	%rd22, %rd1, %rd21;
	ld.global.f32 	%f5, [%rd22];
	add.s64 	%rd23, %rd3, %rd17;
	ld.global.f32 	%f6, [%rd23];
	add.s64 	%rd24, %rd4, %rd17;
	ld.global.f32 	%f7, [%rd24];
	mul.wide.s32 	%rd25, %r6, 4;
	add.s64 	%rd26, %rd24, %rd25;
	ld.global.f32 	%f8, [%rd26];
	add.s64 	%rd27, %rd5, %rd15;
	ld.global.f32 	%f9, [%rd27];
	add.s64 	%rd28, %rd27, %rd25;
	ld.global.f32 	%f10, [%rd28];
	add.s64 	%rd29, %rd6, %rd15;
	mov.b32 	%r15, 0;
	st.global.u32 	[%rd29], %r15;
	sub.f32 	%f11, %f3, %f6;
	mul.f32 	%f12, %f2, %f9;
	add.f32 	%f13, %f4, %f7;
	mul.f32 	%f14, %f13, %f12;
	fma.rn.f32 	%f15, %f1, %f11, %f14;
	mul.f32 	%f16, %f2, %f10;
	add.f32 	%f17, %f5, %f8;
	fma.rn.f32 	%f18, %f17, %f16, %f15;
	add.s64 	%rd30, %rd29, %rd25;
	st.global.f32 	[%rd30], %f18;
	add.s32 	%r16, %r16, %r3;
	setp.lt.s32 	%p2, %r16, %r6;
	@%p2 bra 	$L__BB5_2;
$L__BB5_3:
	ret;

}
	// .globl	_Z14kernelgpuFbou2IfEvPT_S1_S1_S1_S1_S1_S1_S1_S1_S1_S0_iiiiiiii
.visible .entry _Z14kernelgpuFbou2IfEvPT_S1_S1_S1_S1_S1_S1_S1_S1_S1_S0_iiiiiiii(
	.param .u64 .ptr .align 1 _Z14kernelgpuFbou2IfEvPT_S1_S1_S1_S1_S1_S1_S1_S1_S1_S0_iiiiiiii_param_0,
	.param .u64 .ptr .align 1 _Z14kernelgpuFbou2IfEvPT_S1_S1_S1_S1_S1_S1_S1_S1_S1_S0_iiiiiiii_param_1,
	.param .u64 .ptr .align 1 _Z14kernelgpuFbou2IfEvPT_S1_S1_S1_S1_S1_S1_S1_S1_S1_S0_iiiiiiii_param_2,
	.param .u64 .ptr .align 1 _Z14kernelgpuFbou2IfEvPT_S1_S1_S1_S1_S1_S1_S1_S1_S1_S0_iiiiiiii_param_3,
	.param .u64 .ptr .align 1 _Z14kernelgpuFbou2IfEvPT_S1_S1_S1_S1_S1_S1_S1_S1_S1_S0_iiiiiiii_param_4,
	.param .u64 .ptr .align 1 _Z14kernelgpuFbou2IfEvPT_S1_S1_S1_S1_S1_S1_S1_S1_S1_S0_iiiiiiii_param_5,
	.param .u64 .ptr .align 1 _Z14kernelgpuFbou2IfEvPT_S1_S1_S1_S1_S1_S1_S1_S1_S1_S0_iiiiiiii_param_6,
	.param .u64 .ptr .align 1 _Z14kernelgpuFbou2IfEvPT_S1_S1_S1_S1_S1_S1_S1_S1_S1_S0_iiiiiiii_param_7,
	.param .u64 .ptr .align 1 _Z14kernelgpuFbou2IfEvPT_S1_S1_S1_S1_S1_S1_S1_S1_S1_S0_iiiiiiii_param_8,
	.param .u64 .ptr .align 1 _Z14kernelgpuFbou2IfEvPT_S1_S1_S1_S1_S1_S1_S1_S1_S1_S0_iiiiiiii_param_9,
	.param .f32 _Z14kernelgpuFbou2IfEvPT_S1_S1_S1_S1_S1_S1_S1_S1_S1_S0_iiiiiiii_param_10,
	.param .u32 _Z14kernelgpuFbou2IfEvPT_S1_S1_S1_S1_S1_S1_S1_S1_S1_S0_iiiiiiii_param_11,
	.param .u32 _Z14kernelgpuFbou2IfEvPT_S1_S1_S1_S1_S1_S1_S1_S1_S1_S0_iiiiiiii_param_12,
	.param .u32 _Z14kernelgpuFbou2IfEvPT_S1_S1_S1_S1_S1_S1_S1_S1_S1_S0_iiiiiiii_param_13,
	.param .u32 _Z14kernelgpuFbou2IfEvPT_S1_S1_S1_S1_S1_S1_S1_S1_S1_S0_iiiiiiii_param_14,
	.param .u32 _Z14kernelgpuFbou2IfEvPT_S1_S1_S1_S1_S1_S1_S1_S1_S1_S0_iiiiiiii_param_15,
	.param .u32 _Z14kernelgpuFbou2IfEvPT_S1_S1_S1_S1_S1_S1_S1_S1_S1_S0_iiiiiiii_param_16,
	.param .u32 _Z14kernelgpuFbou2IfEvPT_S1_S1_S1_S1_S1_S1_S1_S1_S1_S0_iiiiiiii_param_17,
	.param .u32 _Z14kernelgpuFbou2IfEvPT_S1_S1_S1_S1_S1_S1_S1_S1_S1_S0_iiiiiiii_param_18
)
{
	.reg .pred 	%p<3>;
	.reg .b32 	%r<12>;
	.reg .b64 	%rd<7>;

	ld.param.u64 	%rd2, [_Z14kernelgpuFbou2IfEvPT_S1_S1_S1_S1_S1_S1_S1_S1_S1_S0_iiiiiiii_param_0];
	ld.param.u32 	%r6, [_Z14kernelgpuFbou2IfEvPT_S1_S1_S1_S1_S1_S1_S1_S1_S1_S0_iiiiiiii_param_12];
	mov.u32 	%r7, %tid.x;
	mov.u32 	%r8, %ctaid.x;
	mov.u32 	%r1, %ntid.x;
	mad.lo.s32 	%r11, %r8, %r1, %r7;
	setp.ge.s32 	%p1, %r11, %r6;
	@%p1 bra 	$L__BB6_3;
	mov.u32 	%r9, %nctaid.x;
	mul.lo.s32 	%r3, %r1, %r9;
	cvta.to.global.u64 	%rd1, %rd2;
	mul.wide.s32 	%rd5, %r6, 4;
$L__BB6_2:
	mul.wide.s32 	%rd3, %r11, 4;
	add.s64 	%rd4, %rd1, %rd3;
	mov.b32 	%r10, 0;
	st.global.u32 	[%rd4], %r10;
	add.s64 	%rd6, %rd4, %rd5;
	st.global.u32 	[%rd6], %r10;
	add.s32 	%r11, %r11, %r3;
	setp.lt.s32 	%p2, %r11, %r6;
	@%p2 bra 	$L__BB6_2;
$L__BB6_3:
	ret;

}
	// .globl	_Z14kernelgpuFbou3IfEvPT_S1_S1_S1_S1_S1_S1_S1_S1_S1_S0_iiiiiiii
.visible .entry _Z14kernelgpuFbou3IfEvPT_S1_S1_S1_S1_S1_S1_S1_S1_S1_S0_iiiiiiii(
	.param .u64 .ptr .align 1 _Z14kernelgpuFbou3IfEvPT_S1_S1_S1_S1_S1_S1_S1_S1_S1_S0_iiiiiiii_param_0,
	.param .u64 .ptr .align 1 _Z14kernelgpuFbou3IfEvPT_S1_S1_S1_S1_S1_S1_S1_S1_S1_S0_iiiiiiii_param_1,
	.param .u64 .ptr .align 1 _Z14kernelgpuFbou3IfEvPT_S1_S1_S1_S1_S1_S1_S1_S1_S1_S0_iiiiiiii_param_2,
	.param .u64 .ptr .align 1 _Z14kernelgpuFbou3IfEvPT_S1_S1_S1_S1_S1_S1_S1_S1_S1_S0_iiiiiiii_param_3,
	.param .u64 .ptr .align 1 _Z14kernelgpuFbou3IfEvPT_S1_S1_S1_S1_S1_S1_S1_S1_S1_S0_iiiiiiii_param_4,
	.param .u64 .ptr .align 1 _Z14kernelgpuFbou3IfEvPT_S1_S1_S1_S1_S1_S1_S1_S1_S1_S0_iiiiiiii_param_5,
	.param .u64 .ptr .align 1 _Z14kernelgpuFbou3IfEvPT_S1_S1_S1_S1_S1_S1_S1_S1_S1_S0_iiiiiiii_param_6,
	.param .u64 .ptr .align 1 _Z14kernelgpuFbou3IfEvPT_S1_S1_S1_S1_S1_S1_S1_S1_S1_S0_iiiiiiii_param_7,
	.param .u64 .ptr .align 1 _Z14kernelgpuFbou3IfEvPT_S1_S1_S1_S1_S1_S1_S1_S1_S1_S0_iiiiiiii_param_8,
	.param .u64 .ptr .align 1 _Z14kernelgpuFbou3IfEvPT_S1_S1_S1_S1_S1_S1_S1_S1_S1_S0_iiiiiiii_param_9,
	.param .f32 _Z14kernelgpuFbou3IfEvPT_S1_S1_S1_S1_S1_S1_S1_S1_S1_S0_iiiiiiii_param_10,
	.param .u32 _Z14kernelgpuFbou3IfEvPT_S1_S1_S1_S1_S1_S1_S1_S1_S1_S0_iiiiiiii_param_11,
	.param .u32 _Z14kernelgpuFbou3IfEvPT_S1_S1_S1_S1_S1_S1_S1_S1_S1_S0_iiiiiiii_param_12,
	.param .u32 _Z14kernelgpuFbou3IfEvPT_S1_S1_S1_S1_S1_S1_S1_S1_S1_S0_iiiiiiii_param_13,
	.param .u32 _Z14kernelgpuFbou3IfEvPT_S1_S1_S1_S1_S1_S1_S1_S1_S1_S0_iiiiiiii_param_14,
	.param .u32 _Z14kernelgpuFbou3IfEvPT_S1_S1_S1_S1_S1_S1_S1_S1_S1_S0_iiiiiiii_param_15,
	.param .u32 _Z14kernelgpuFbou3IfEvPT_S1_S1_S1_S1_S1_S1_S1_S1_S1_S0_iiiiiiii_param_16,
	.param .u32 _Z14kernelgpuFbou3IfEvPT_S1_S1_S1_S1_S1_S1_S1_S1_S1_S0_iiiiiiii_param_17,
	.param .u32 _Z14kernelgpuFbou3IfEvPT_S1_S1_S1_S1_S1_S1_S1_S1_S1_S0_iiiiiiii_param_18
)
{
	.reg .pred 	%p<5>;
	.reg .b32 	%r<12>;
	.reg .b32 	%f<52>;
	.reg .b64 	%rd<35>;
	.reg .b64 	%fd<21>;

	ld.param.u64 	%rd6, [_Z14kernelgpuFbou3IfEvPT_S1_S1_S1_S1_S1_S1_S1_S1_S1_S0_iiiiiiii_param_0];
	ld.param.u64 	%rd8, [_Z14kernelgpuFbou3IfEvPT_S1_S1_S1_S1_S1_S1_S1_S1_S1_S0_iiiiiiii_param_2];
	ld.param.u64 	%rd9, [_Z14kernelgpuFbou3IfEvPT_S1_S1_S1_S1_S1_S1_S1_S1_S1_S0_iiiiiiii_param_3];
	ld.param.u64 	%rd10, [_Z14kernelgpuFbou3IfEvPT_S1_S1_S1_S1_S1_S1_S1_S1_S1_S0_iiiiiiii_param_5];
	ld.param.u64 	%rd11, [_Z14kernelgpuFbou3IfEvPT_S1_S1_S1_S1_S1_S1_S1_S1_S1_S0_iiiiiiii_param_6];
	ld.param.u32 	%r6, [_Z14kernelgpuFbou3IfEvPT_S1_S1_S1_S1_S1_S1_S1_S1_S1_S0_iiiiiiii_param_12];
	mov.u32 	%r7, %tid.x;
	mov.u32 	%r8, %ctaid.x;
	mov.u32 	%r1, %ntid.x;
	mad.lo.s32 	%r11, %r8, %r1, %r7;
	setp.ge.s32 	%p1, %r11, %r6;
	@%p1 bra 	$L__BB7_3;
	mov.u32 	%r9, %nctaid.x;
	mul.lo.s32 	%r3, %r1, %r9;
	cvta.to.global.u64 	%rd1, %rd8;
	cvta.to.global.u64 	%rd2, %rd10;
	cvta.to.global.u64 	%rd3, %rd9;
	cvta.to.global.u64 	%rd4, %rd11;
	cvta.to.global.u64 	%rd5, %rd6;
	mul.wide.s32 	%rd18, %r6, 4;
$L__BB7_2:
	ld.param.u64 	%rd34, [_Z14kernelgpuFbou3IfEvPT_S1_S1_S1_S1_S1_S1_S1_S1_S1_S0_iiiiiiii_param_7];
	ld.param.u64 	%rd33, [_Z14kernelgpuFbou3IfEvPT_S1_S1_S1_S1_S1_S1_S1_S1_S1_S0_iiiiiiii_param_1];
	cvta.to.global.u64 	%rd13, %rd34;
	ld.global.f32 	%f1, [%rd13];
	cvta.to.global.u64 	%rd14, %rd33;
	mul.wide.s32 	%rd15, %r11, 4;
	add.s64 	%rd16, %rd14, %rd15;
	ld.global.f32 	%f2, [%rd16];
	add.s64 	%rd17, %rd1, %rd15;
	ld.global.f32 	%f3, [%rd17];
	add.s32 	%r10, %r11, %r6;
	add.s64 	%rd19, %rd17, %rd18;
	ld.global.f32 	%f4, [%rd19];
	add.s64 	%rd20, %rd19, %rd18;
	ld.global.f32 	%f5, [%rd20];
	add.s64 	%rd21, %rd20, %rd18;
	ld.global.f32 	%f6, [%rd21];
	add.s64 	%rd22, %rd21, %rd18;
	ld.global.f32 	%f7, [%rd22];
	add.s64 	%rd23, %rd22, %rd18;
	ld.global.f32 	%f8, [%rd23];
	add.s64 	%rd24, %rd2, %rd15;
	ld.global.f32 	%f9, [%rd24];
	add.s64 	%rd25, %rd24, %rd18;
	ld.global.f32 	%f10, [%rd25];
	mul.wide.s32 	%rd26, %r10, 4;
	add.s64 	%rd27, %rd3, %rd26;
	ld.global.f32 	%f11, [%rd27];
	add.s64 	%rd28, %rd27, %rd18;
	ld.global.f32 	%f12, [%rd28];
	add.s64 	%rd29, %rd4, %rd15;
	ld.global.f32 	%f13, [%rd29];
	add.s64 	%rd30, %rd29, %rd18;
	ld.global.f32 	%f14, [%rd30];
	add.f32 	%f15, %f6, %f11;
	add.f32 	%f16, %f8, %f12;
	sub.f32 	%f17, %f3, %f9;
	mul.f32 	%f18, %f15, %f13;
	mul.f32 	%f19, %f16, %f14;
	mul.f32 	%f20, %f19, 0f447A0000;
	mul.f32 	%f21, %f1, %f17;
	fma.rn.f32 	%f22, %f18, 0f447A0000, %f20;
	abs.f32 	%f23, %f22;
	mul.f32 	%f24, %f23, 0f4038AA3B;
	ex2.approx.ftz.f32 	%f25, %f24;
	add.f32 	%f26, %f25, 0f3F800000;
	rcp.approx.ftz.f32 	%f27, %f26;
	fma.rn.f32 	%f28, %f27, 0fC0000000, 0f3F800000;
	setp.ge.f32 	%p2, %f23, 0f41102CB4;
	selp.f32 	%f29, 0f3F800000, %f28, %p2;
	copysign.f32 	%f30, %f22, %f29;
	mul.f32 	%f31, %f22, %f22;
	fma.rn.f32 	%f32, %f31, 0f3C80F082, 0fBD563CAE;
	fma.rn.f32 	%f33, %f32, %f31, 0f3E085941;
	fma.rn.f32 	%f34, %f33, %f31, 0fBEAAA9ED;
	fma.rn.f32 	%f35, %f34, %f31, 0f00000000;
	fma.rn.f32 	%f36, %f35, %f22, %f22;
	setp.ge.f32 	%p3, %f23, 0f3F19999A;
	selp.f32 	%f37, %f30, %f36, %p3;
	mul.f32 	%f38, %f37, 0f3F000000;
	mul.f32 	%f39, %f2, %f3;
	add.f32 	%f40, %f18, %f19;
	mul.f32 	%f41, %f39, %f40;
	sub.f32 	%f42, %f21, %f41;
	cvt.f64.f32 	%fd1, %f42;
	cvt.f64.f32 	%fd2, %f38;
	add.f64 	%fd3, %fd2, 0dBFE0000000000000;
	mul.f64 	%fd4, %fd3, %fd1;
	add.f64 	%fd5, %fd2, 0d3FE0000000000000;
	cvt.f64.f32 	%fd6, %f21;
	mul.f32 	%f43, %f2, %f13;
	cvt.f64.f32 	%fd7, %f43;
	cvt.f64.f32 	%fd8, %f5;
	div.rn.f64 	%fd9, %fd8, 0d4024000000000000;
	mul.f32 	%f44, %f3, %f15;
	cvt.f64.f32 	%fd10, %f44;
	sub.f64 	%fd11, %fd9, %fd10;
	fma.rn.f64 	%fd12, %fd11, %fd7, %fd6;
	mul.f32 	%f45, %f2, %f14;
	cvt.f64.f32 	%fd13, %f45;
	cvt.f64.f32 	%fd14, %f7;
	div.rn.f64 	%fd15, %fd14, 0d4024000000000000;
	mul.f32 	%f46, %f3, %f16;
	cvt.f64.f32 	%fd16, %f46;
	sub.f64 	%fd17, %fd15, %fd16;
	fma.rn.f64 	%fd18, %fd17, %fd13, %fd12;
	mul.f64 	%fd19, %fd18, %fd5;
	sub.f64 	%fd20, %fd19, %fd4;
	cvt.rn.f32.f64 	%f47, %fd20;
	add.s64 	%rd31, %rd5, %rd15;
	st.global.f32 	[%rd31], %f47;
	sub.f32 	%f48, %f4, %f10;
	mul.f32 	%f49, %f2, %f18;
	fma.rn.f32 	%f50, %f1, %f48, %f49;
	fma.rn.f32 	%f51, %f2, %f19, %f50;
	add.s64 	%rd32, %rd31, %rd18;
	st.global.f32 	[%rd32], %f51;
	add.s32 	%r11, %r11, %r3;
	setp.lt.s32 	%p4, %r11, %r6;
	@%p4 bra 	$L__BB7_2;
$L__BB7_3:
	ret;

}
	// .globl	_Z14kernelgpuFbou4IfEvPT_S1_S1_S1_S1_S1_S1_S1_S1_S1_S0_iiiiiiii
.visible .entry _Z14kernelgpuFbou4IfEvPT_S1_S1_S1_S1_S1_S1_S1_S1_S1_S0_iiiiiiii(
	.param .u64 .ptr .align 1 _Z14kernelgpuFbou4IfEvPT_S1_S1_S1_S1_S1_S1_S1_S1_S1_S0_iiiiiiii_param_0,
	.param .u64 .ptr .align 1 _Z14kernelgpuFbou4IfEvPT_S1_S1_S1_S1_S1_S1_S1_S1_S1_S0_iiiiiiii_param_1,
	.param .u64 .ptr .align 1 _Z14kernelgpuFbou4IfEvPT_S1_S1_S1_S1_S1_S1_S1_S1_S1_S0_iiiiiiii_param_2,
	.param .u64 .ptr .align 1 _Z14kernelgpuFbou4IfEvPT_S1_S1_S1_S1_S1_S1_S1_S1_S1_S0_iiiiiiii_param_3,
	.param .u64 .ptr .align 1 _Z14kernelgpuFbou4IfEvPT_S1_S1_S1_S1_S1_S1_S1_S1_S1_S0_iiiiiiii_param_4,
	.param .u64 .ptr .align 1 _Z14kernelgpuFbou4IfEvPT_S1_S1_S1_S1_S1_S1_S1_S1_S1_S0_iiiiiiii_param_5,
	.param .u64 .ptr .align 1 _Z14kernelgpuFbou4IfEvPT_S1_S1_S1_S1_S1_S1_S1_S1_S1_S0_iiiiiiii_param_6,
	.param .u64 .ptr .align 1 _Z14kernelgpuFbou4IfEvPT_S1_S1_S1_S1_S1_S1_S1_S1_S1_S0_iiiiiiii_param_7,
	.param .u64 .ptr .align 1 _Z14kernelgpuFbou4IfEvPT_S1_S1_S1_S1_S1_S1_S1_S1_S1_S0_iiiiiiii_param_8,
	.param .u64 .ptr .align 1 _Z14kernelgpuFbou4IfEvPT_S1_S1_S1_S1_S1_S1_S1_S1_S1_S0_iiiiiiii_param_9,
	.param .f32 _Z14kernelgpuFbou4IfEvPT_S1_S1_S1_S1_S1_S1_S1_S1_S1_S0_iiiiiiii_param_10,
	.param .u32 _Z14kernelgpuFbou4IfEvPT_S1_S1_S1_S1_S1_S1_S1_S1_S1_S0_iiiiiiii_param_11,
	.param .u32 _Z14kernelgpuFbou4IfEvPT_S1_S1_S1_S1_S1_S1_S1_S1_S1_S0_iiiiiiii_param_12,
	.param .u32 _Z14kernelgpuFbou4IfEvPT_S1_S1_S1_S1_S1_S1_S1_S1_S1_S0_iiiiiiii_param_13,
	.param .u32 _Z14kernelgpuFbou4IfEvPT_S1_S1_S1_S1_S1_S1_S1_S1_S1_S0_iiiiiiii_param_14,
	.param .u32 _Z14kernelgpuFbou4IfEvPT_S1_S1_S1_S1_S1_S1_S1_S1_S1_S0_iiiiiiii_param_15,
	.param .u32 _Z14kernelgpuFbou4IfEvPT_S1_S1_S1_S1_S1_S1_S1_S1_S1_S0_iiiiiiii_param_16,
	.param .u32 _Z14kernelgpuFbou4IfEvPT_S1_S1_S1_S1_S1_S1_S1_S1_S1_S0_iiiiiiii_param_17,
	.param .u32 _Z14kernelgpuFbou4IfEvPT_S1_S1_S1_S1_S1_S1_S1_S1_S1_S0_iiiiiiii_param_18
)
{
	.reg .pred 	%p<3>;
	.reg .b32 	%r<16>;
	.reg .b32 	%f<27>;
	.reg .b64 	%rd<35>;

	ld.param.u64 	%rd6, [_Z14kernelgpuFbou4IfEvPT_S1_S1_S1_S1_S1_S1_S1_S1_S1_S0_iiiiiiii_param_0];
	ld.param.u64 	%rd8, [_Z14kernelgpuFbou4IfEvPT_S1_S1_S1_S1_S1_S1_S1_S1_S1_S0_iiiiiiii_param_2];
	ld.param.u64 	%rd9, [_Z14kernelgpuFbou4IfEvPT_S1_S1_S1_S1_S1_S1_S1_S1_S1_S0_iiiiiiii_param_3];
	ld.param.u64 	%rd10, [_Z14kernelgpuFbou4IfEvPT_S1_S1_S1_S1_S1_S1_S1_S1_S1_S0_iiiiiiii_param_5];
	ld.param.u64 	%rd11, [_Z14kernelgpuFbou4IfEvPT_S1_S1_S1_S1_S1_S1_S1_S1_S1_S0_iiiiiiii_param_6];
	ld.param.u32 	%r6, [_Z14kernelgpuFbou4IfEvPT_S1_S1_S1_S1_S1_S1_S1_S1_S1_S0_iiiiiiii_param_12];
	mov.u32 	%r7, %tid.x;
	mov.u32 	%r8, %ctaid.x;
	mov.u32 	%r1, %ntid.x;
	mad.lo.s32 	%r15, %r8, %r1, %r7;
	setp.ge.s32 	%p1, %r15, %r6;
	@%p1 bra 	$L__BB8_3;
	cvta.to.global.u64 	%rd1, %rd8;
	mov.u32 	%r9, %nctaid.x;
	mul.lo.s32 	%r3, %r1, %r9;
	cvta.to.global.u64 	%rd2, %rd10;
	cvta.to.global.u64 	%rd3, %rd9;
	cvta.to.global.u64 	%rd4, %rd11;
	cvta.to.global.u64 	%rd5, %rd6;
	mul.wide.s32 	%rd18, %r6, 4;
	shl.b32 	%r11, %r6, 1;
	shl.b32 	%r13, %r6, 2;
$L__BB8_2:
	ld.param.u64 	%rd34, [_Z14kernelgpuFbou4IfEvPT_S1_S1_S1_S1_S1_S1_S1_S1_S1_S0_iiiiiiii_param_7];
	ld.param.u64 	%rd33, [_Z14kernelgpuFbou4IfEvPT_S1_S1_S1_S1_S1_S1_S1_S1_S1_S0_iiiiiiii_param_1];
	cvta.to.global.u64 	%rd13, %rd34;
	ld.global.f32 	%f1, [%rd13];
	cvta.to.global.u64 	%rd14, %rd33;
	mul.wide.s32 	%rd15, %r15, 4;
	add.s64 	%rd16, %rd14, %rd15;
	ld.global.f32 	%f2, [%rd16];
	add.s64 	%rd17, %rd1, %rd15;
	ld.global.f32 	%f3, [%rd17];
	add.s32 	%r10, %r15, %r6;
	add.s64 	%rd19, %rd17, %rd18;
	ld.global.f32 	%f4, [%rd19];
	add.s32 	%r12, %r10, %r11;
	mul.wide.s32 	%rd20, %r12, 4;
	add.s64 	%rd21, %rd1, %rd20;
	ld.global.f32 	%f5, [%rd21];
	add.s32 	%r14, %r13, %r10;
	mul.wide.s32 	%rd22, %r14, 4;
	add.s64 	%rd23, %rd1, %rd22;
	ld.global.f32 	%f6, [%rd23];
	add.s64 	%rd24, %rd2, %rd15;
	ld.global.f32 	%f7, [%rd24];
	add.s64 	%rd25, %rd24, %rd18;
	ld.global.f32 	%f8, [%rd25];
	mul.wide.s32 	%rd26, %r10, 4;
	add.s64 	%rd27, %rd3, %rd26;
	ld.global.f32 	%f9, [%rd27];
	add.s64 	%rd28, %rd27, %rd18;
	ld.global.f32 	%f10, [%rd28];
	add.s64 	%rd29, %rd4, %rd15;
	ld.global.f32 	%f11, [%rd29];
	add.s64 	%rd30, %rd29, %rd18;
	ld.global.f32 	%f12, [%rd30];
	add.f32 	%f13, %f5, %f9;
	add.f32 	%f14, %f6, %f10;
	sub.f32 	%f15, %f3, %f7;
	mul.f32 	%f16, %f1, %f15;
	mul.f32 	%f17, %f2, %f3;
	mul.f32 	%f18, %f13, %f11;
	mul.f32 	%f19, %f14, %f12;
	add.f32 	%f20, %f18, %f19;
	mul.f32 	%f21, %f17, %f20;
	sub.f32 	%f22, %f16, %f21;
	add.s64 	%rd31, %rd5, %rd15;
	st.global.f32 	[%rd31], %f22;
	sub.f32 	%f23, %f4, %f8;
	mul.f32 	%f24, %f2, %f18;
	fma.rn.f32 	%f25, %f1, %f23, %f24;
	fma.rn.f32 	%f26, %f2, %f19, %f25;
	add.s64 	%rd32, %rd31, %rd18;
	st.global.f32 	[%rd32], %f26;
	add.s32 	%r15, %r15, %r3;
	setp.lt.s32 	%p2, %r15, %r6;
	@%p2 bra 	$L__BB8_2;
$L__BB8_3:
	ret;

}
	// .globl	_Z14kernelgpuFbou5IfEvPT_S1_S1_S1_S1_S1_S1_S1_S1_S1_S0_iiiiiiii
.visible .entry _Z14kernelgpuFbou5IfEvPT_S1_S1_S1_S1_S1_S1_S1_S1_S1_S0_iiiiiiii(
	.param .u64 .ptr .align 1 _Z14kernelgpuFbou5IfEvPT_S1_S1_S1_S1_S1_S1_S1_S1_S1_S0_iiiiiiii_param_0,
	.param .u64 .ptr .align 1 _Z14kernelgpuFbou5IfEvPT_S1_S1_S1_S1_S1_S1_S1_S1_S1_S0_iiiiiiii_param_1,
	.param .u64 .ptr .align 1 _Z14kernelgpuFbou5IfEvPT_S1_S1_S1_S1_S1_S1_S1_S1_S1_S0_iiiiiiii_param_2,
	.param .u64 .ptr .align 1 _Z14kernelgpuFbou5IfEvPT_S1_S1_S1_S1_S1_S1_S1_S1_S1_S0_iiiiiiii_param_3,
	.param .u64 .ptr .align 1 _Z14kernelgpuFbou5IfEvPT_S1_S1_S1_S1_S1_S1_S1_S1_S1_S0_iiiiiiii_param_4,
	.param .u64 .ptr .align 1 _Z14kernelgpuFbou5IfEvPT_S1_S1_S1_S1_S1_S1_S1_S1_S1_S0_iiiiiiii_param_5,
	.param .u64 .ptr .align 1 _Z14kernelgpuFbou5IfEvPT_S1_S1_S1_S1_S1_S1_S1_S1_S1_S0_iiiiiiii_param_6,
	.param .u64 .ptr .align 1 _Z14kernelgpuFbou5IfEvPT_S1_S1_S1_S1_S1_S1_S1_S1_S1_S0_iiiiiiii_param_7,
	.param .u64 .ptr .align 1 _Z14kernelgpuFbou5IfEvPT_S1_S1_S1_S1_S1_S1_S1_S1_S1_S0_iiiiiiii_param_8,
	.param .u64 .ptr .align 1 _Z14kernelgpuFbou5IfEvPT_S1_S1_S1_S1_S1_S1_S1_S1_S1_S0_iiiiiiii_param_9,
	.param .f32 _Z14kernelgpuFbou5IfEvPT_S1_S1_S1_S1_S1_S1_S1_S1_S1_S0_iiiiiiii_param_10,
	.param .u32 _Z14kernelgpuFbou5IfEvPT_S1_S1_S1_S1_S1_S1_S1_S1_S1_S0_iiiiiiii_param_11,
	.param .u32 _Z14kernelgpuFbou5IfEvPT_S1_S1_S1_S1_S1_S1_S1_S1_S1_S0_iiiiiiii_param_12,
	.param .u32 _Z14kernelgpuFbou5IfEvPT_S1_S1_S1_S1_S1_S1_S1_S1_S1_S0_iiiiiiii_param_13,
	.param .u32 _Z14kernelgpuFbou5IfEvPT_S1_S1_S1_S1_S1_S1_S1_S1_S1_S0_iiiiiiii_param_14,
	.param .u32 _Z14kernelgpuFbou5IfEvPT_S1_S1_S1_S1_S1_S1_S1_S1_S1_S0_iiiiiiii_param_15,
	.param .u32 _Z14kernelgpuFbou5IfEvPT_S1_S1_S1_S1_S1_S1_S1_S1_S1_S0_iiiiiiii_param_16,
	.param .u32 _Z14kernelgpuFbou5IfEvPT_S1_S1_S1_S1_S1_S1_S1_S1_S1_S0_iiiiiiii_param_17,
	.param .u32 _Z14kernelgpuFbou5IfEvPT_S1_S1_S1_S1_S1_S1_S1_S1_S1_S0_iiiiiiii_param_18
)
{
	.reg .pred 	%p<3>;
	.reg .b32 	%r<12>;
	.reg .b64 	%rd<7>;

	ld.param.u64 	%rd2, [_Z14kernelgpuFbou5IfEvPT_S1_S1_S1_S1_S1_S1_S1_S1_S1_S0_iiiiiiii_param_0];
	ld.param.u32 	%r6, [_Z14kernelgpuFbou5IfEvPT_S1_S1_S1_S1_S1_S1_S1_S1_S1_S0_iiiiiiii_param_12];
	mov.u32 	%r7, %tid.x;
	mov.u32 	%r8, %ctaid.x;
	mov.u32 	%r1, %ntid.x;
	mad.lo.s32 	%r11, %r8, %r1, %r7;
	setp.ge.s32 	%p1, %r11, %r6;
	@%p1 bra 	$L__BB9_3;
	mov.u32 	%r9, %nctaid.x;
	mul.lo.s32 	%r3, %r1, %r9;
	cvta.to.global.u64 	%rd1, %rd2;
	mul.wide.s32 	%rd5, %r6, 4;
$L__BB9_2:
	mul.wide.s32 	%rd3, %r11, 4;
	add.s64 	%rd4, %rd1, %rd3;
	mov.b32 	%r10, 0;
	st.global.u32 	[%rd4], %r10;
	add.s64 	%rd6, %rd4, %rd5;
	st.global.u32 	[%rd6], %r10;
	add.s32 	%r11, %r11, %r3;
	setp.lt.s32 	%p2, %r11, %r6;
	@%p2 bra 	$L__BB9_2;
$L__BB9_3:
	ret;

}


// ===== COMPILED SASS (sm_100) =====

	.target	sm_100

	.elftype	@"ET_EXEC"


//--------------------- .note.nv.tkinfo           --------------------------
	.section	.note.nv.tkinfo,"",@"SHT_NOTE"
	.sectionflags	@"SHF_NOTE_NV_TKINFO"
	.tkinfo
        /*0018*/ 	.word	0x00000002
        /*0030*/ 	.string	""
        /*0030*/ 	.string	"ptxas"
        /*0030*/ 	.string	"Cuda compilation tools, release 13.0, V13.0.88"
        /*0030*/ 	.string	"Build cuda_13.0.r13.0/compiler.36424714_0"
        /*0030*/ 	.string	"-arch sm_100 -m 64 "



//--------------------- .note.nv.cuinfo           --------------------------
	.section	.note.nv.cuinfo,"",@"SHT_NOTE"
	.sectionflags	@"SHF_NOTE_NV_CUINFO"
        /*0018*/ 	.short	0x0002
        /*001a*/ 	.short	0x0064
        /*001c*/ 	.short	0x0082
	.zero		2


//--------------------- .nv.info                  --------------------------
	.section	.nv.info,"",@"SHT_CUDA_INFO"
	.align	4


	//----- nvinfo : EIATTR_REGCOUNT
	.align		4
        /*0000*/ 	.byte	0x04, 0x2f
        /*0002*/ 	.short	(.L_1 - .L_0)
	.align		4
.L_0:
        /*0004*/ 	.word	index@(_Z14kernelgpuFbou1IdEvPT_S1_S1_S1_S1_S1_S1_S1_S1_S1_S0_iiiiiiii)
        /*0008*/ 	.word	0x0000001e


	//----- nvinfo : EIATTR_FRAME_SIZE
	.align		4
.L_1:
        /*000c*/ 	.byte	0x04, 0x11
        /*000e*/ 	.short	(.L_3 - .L_2)
	.align		4
.L_2:
        /*0010*/ 	.word	index@(_Z14kernelgpuFbou1IdEvPT_S1_S1_S1_S1_S1_S1_S1_S1_S1_S0_iiiiiiii)
        /*0014*/ 	.word	0x00000000


	//----- nvinfo : EIATTR_REGCOUNT
	.align		4
.L_3:
        /*0018*/ 	.byte	0x04, 0x2f
        /*001a*/ 	.short	(.L_5 - .L_4)
	.align		4
.L_4:
        /*001c*/ 	.word	index@(_Z14kernelgpuFbou2IdEvPT_S1_S1_S1_S1_S1_S1_S1_S1_S1_S0_iiiiiiii)
        /*0020*/ 	.word	0x0000000e


	//----- nvinfo : EIATTR_FRAME_SIZE
	.align		4
.L_5:
        /*0024*/ 	.byte	0x04, 0x11
        /*0026*/ 	.short	(.L_7 - .L_6)
	.align		4
.L_6:
        /*0028*/ 	.word	index@(_Z14kernelgpuFbou2IdEvPT_S1_S1_S1_S1_S1_S1_S1_S1_S1_S0_iiiiiiii)
        /*002c*/ 	.word	0x00000000


	//----- nvinfo : EIATTR_REGCOUNT
	.align		4
.L_7:
        /*0030*/ 	.byte	0x04, 0x2f
        /*0032*/ 	.short	(.L_9 - .L_8)
	.align		4
.L_8:
        /*0034*/ 	.word	index@(_Z14kernelgpuFbou3IdEvPT_S1_S1_S1_S1_S1_S1_S1_S1_S1_S0_iiiiiiii)
        /*0038*/ 	.word	0x00000038


	//----- nvinfo : EIATTR_FRAME_SIZE
	.align		4
.L_9:
        /*003c*/ 	.byte	0x04, 0x11
        /*003e*/ 	.short	(.L_11 - .L_10)
	.align		4
.L_10:
        /*0040*/ 	.word	index@($__internal_1_$__cuda_sm20_div_rn_f64_full)
        /*0044*/ 	.word	0x00000000


	//----- nvinfo : EIATTR_FRAME_SIZE
	.align		4
.L_11:
        /*0048*/ 	.byte	0x04, 0x11
        /*004a*/ 	.short	(.L_13 - .L_12)
	.align		4
.L_12:
        /*004c*/ 	.word	index@(_Z14kernelgpuFbou3IdEvPT_S1_S1_S1_S1_S1_S1_S1_S1_S1_S0_iiiiiiii)
        /*0050*/ 	.word	0x00000000


	//----- nvinfo : EIATTR_REGCOUNT
	.align		4
.L_13:
        /*0054*/ 	.byte	0x04, 0x2f
        /*0056*/ 	.short	(.L_15 - .L_14)
	.align		4
.L_14:
        /*0058*/ 	.word	index@(_Z14kernelgpuFbou4IdEvPT_S1_S1_S1_S1_S1_S1_S1_S1_S1_S0_iiiiiiii)
        /*005c*/ 	.word	0x00000020


	//----- nvinfo : EIATTR_FRAME_SIZE
	.align		4
.L_15:
        /*0060*/ 	.byte	0x04, 0x11
        /*0062*/ 	.short	(.L_17 - .L_16)
	.align		4
.L_16:
        /*0064*/ 	.word	index@(_Z14kernelgpuFbou4IdEvPT_S1_S1_S1_S1_S1_S1_S1_S1_S1_S0_iiiiiiii)
        /*0068*/ 	.word	0x00000000


	//----- nvinfo : EIATTR_REGCOUNT
	.align		4
.L_17:
        /*006c*/ 	.byte	0x04, 0x2f
        /*006e*/ 	.short	(.L_19 - .L_18)
	.align		4
.L_18:
        /*0070*/ 	.word	index@(_Z14kernelgpuFbou5IdEvPT_S1_S1_S1_S1_S1_S1_S1_S1_S1_S0_iiiiiiii)
        /*0074*/ 	.word	0x0000000e


	//----- nvinfo : EIATTR_FRAME_SIZE
	.align		4
.L_19:
        /*0078*/ 	.byte	0x04, 0x11
        /*007a*/ 	.short	(.L_21 - .L_20)
	.align		4
.L_20:
        /*007c*/ 	.word	index@(_Z14kernelgpuFbou5IdEvPT_S1_S1_S1_S1_S1_S1_S1_S1_S1_S0_iiiiiiii)
        /*0080*/ 	.word	0x00000000


	//----- nvinfo : EIATTR_REGCOUNT
	.align		4
.L_21:
        /*0084*/ 	.byte	0x04, 0x2f
        /*0086*/ 	.short	(.L_23 - .L_22)
	.align		4
.L_22:
        /*0088*/ 	.word	index@(_Z14kernelgpuFbou1IfEvPT_S1_S1_S1_S1_S1_S1_S1_S1_S1_S0_iiiiiiii)
        /*008c*/ 	.word	0x0000001e


	//----- nvinfo : EIATTR_FRAME_SIZE
	.align		4
.L_23:
        /*0090*/ 	.byte	0x04, 0x11
        /*0092*/ 	.short	(.L_25 - .L_24)
	.align		4
.L_24:
        /*0094*/ 	.word	index@(_Z14kernelgpuFbou1IfEvPT_S1_S1_S1_S1_S1_S1_S1_S1_S1_S0_iiiiiiii)
        /*0098*/ 	.word	0x00000000


	//----- nvinfo : EIATTR_REGCOUNT
	.align		4
.L_25:
        /*009c*/ 	.byte	0x04, 0x2f
        /*009e*/ 	.short	(.L_27 - .L_26)
	.align		4
.L_26:
        /*00a0*/ 	.word	index@(_Z14kernelgpuFbou2IfEvPT_S1_S1_S1_S1_S1_S1_S1_S1_S1_S0_iiiiiiii)
        /*00a4*/ 	.word	0x0000000e


	//----- nvinfo : EIATTR_FRAME_SIZE
	.align		4
.L_27:
        /*00a8*/ 	.byte	0x04, 0x11
        /*00aa*/ 	.short	(.L_29 - .L_28)
	.align		4
.L_28:
        /*00ac*/ 	.word	index@(_Z14kernelgpuFbou2IfEvPT_S1_S1_S1_S1_S1_S1_S1_S1_S1_S0_iiiiiiii)
        /*00b0*/ 	.word	0x00000000


	//----- nvinfo : EIATTR_REGCOUNT
	.align		4
.L_29:
        /*00b4*/ 	.byte	0x04, 0x2f
        /*00b6*/ 	.short	(.L_31 - .L_30)
	.align		4
.L_30:
        /*00b8*/ 	.word	index@(_Z14kernelgpuFbou3IfEvPT_S1_S1_S1_S1_S1_S1_S1_S1_S1_S0_iiiiiiii)
        /*00bc*/ 	.word	0x0000002a


	//----- nvinfo : EIATTR_FRAME_SIZE
	.align		4
.L_31:
        /*00c0*/ 	.byte	0x04, 0x11
        /*00c2*/ 	.short	(.L_33 - .L_32)
	.align		4
.L_32:
        /*00c4*/ 	.word	index@($__internal_0_$__cuda_sm20_div_rn_f64_full)
        /*00c8*/ 	.word	0x00000000


	//----- nvinfo : EIATTR_FRAME_SIZE
	.align		4
.L_33:
        /*00cc*/ 	.byte	0x04, 0x11
        /*00ce*/ 	.short	(.L_35 - .L_34)
	.align		4
.L_34:
        /*00d0*/ 	.word	index@(_Z14kernelgpuFbou3IfEvPT_S1_S1_S1_S1_S1_S1_S1_S1_S1_S0_iiiiiiii)
        /*00d4*/ 	.word	0x00000000


	//----- nvinfo : EIATTR_REGCOUNT
	.align		4
.L_35:
        /*00d8*/ 	.byte	0x04, 0x2f
        /*00da*/ 	.short	(.L_37 - .L_36)
	.align		4
.L_36:
        /*00dc*/ 	.word	index@(_Z14kernelgpuFbou4IfEvPT_S1_S1_S1_S1_S1_S1_S1_S1_S1_S0_iiiiiiii)
        /*00e0*/ 	.word	0x00000020


	//----- nvinfo : EIATTR_FRAME_SIZE
	.align		4
.L_37:
        /*00e4*/ 	.byte	0x04, 0x11
        /*00e6*/ 	.short	(.L_39 - .L_38)
	.align		4
.L_38:
        /*00e8*/ 	.word	index@(_Z14kernelgpuFbou4IfEvPT_S1_S1_S1_S1_S1_S1_S1_S1_S1_S0_iiiiiiii)
        /*00ec*/ 	.word	0x00000000


	//----- nvinfo : EIATTR_REGCOUNT
	.align		4
.L_39:
        /*00f0*/ 	.byte	0x04, 0x2f
        /*00f2*/ 	.short	(.L_41 - .L_40)
	.align		4
.L_40:
        /*00f4*/ 	.word	index@(_Z14kernelgpuFbou5IfEvPT_S1_S1_S1_S1_S1_S1_S1_S1_S1_S0_iiiiiiii)
        /*00f8*/ 	.word	0x0000000e


	//----- nvinfo : EIATTR_FRAME_SIZE
	.align		4
.L_41:
        /*00fc*/ 	.byte	0x04, 0x11
        /*00fe*/ 	.short	(.L_43 - .L_42)
	.align		4
.L_42:
        /*0100*/ 	.word	index@(_Z14kernelgpuFbou5IfEvPT_S1_S1_S1_S1_S1_S1_S1_S1_S1_S0_iiiiiiii)
        /*0104*/ 	.word	0x00000000


	//----- nvinfo : EIATTR_MIN_STACK_SIZE
	.align		4
.L_43:
        /*0108*/ 	.byte	0x04, 0x12
        /*010a*/ 	.short	(.L_45 - .L_44)
	.align		4
.L_44:
        /*010c*/ 	.word	index@(_Z14kernelgpuFbou5IfEvPT_S1_S1_S1_S1_S1_S1_S1_S1_S1_S0_iiiiiiii)
        /*0110*/ 	.word	0x00000000


	//----- nvinfo : EIATTR_MIN_STACK_SIZE
	.align		4
.L_45:
        /*0114*/ 	.byte	0x04, 0x12
        /*0116*/ 	.short	(.L_47 - .L_46)
	.align		4
.L_46:
        /*0118*/ 	.word	index@(_Z14kernelgpuFbou4IfEvPT_S1_S1_S1_S1_S1_S1_S1_S1_S1_S0_iiiiiiii)
        /*011c*/ 	.word	0x00000000


	//----- nvinfo : EIATTR_MIN_STACK_SIZE
	.align		4
.L_47:
        /*0120*/ 	.byte	0x04, 0x12
        /*0122*/ 	.short	(.L_49 - .L_48)
	.align		4
.L_48:
        /*0124*/ 	.word	index@(_Z14kernelgpuFbou3IfEvPT_S1_S1_S1_S1_S1_S1_S1_S1_S1_S0_iiiiiiii)
        /*0128*/ 	.word	0x00000000


	//----- nvinfo : EIATTR_MIN_STACK_SIZE
	.align		4
.L_49:
        /*012c*/ 	.byte	0x04, 0x12
        /*012e*/ 	.short	(.L_51 - .L_50)
	.align		4
.L_50:
        /*0130*/ 	.word	index@(_Z14kernelgpuFbou2IfEvPT_S1_S1_S1_S1_S1_S1_S1_S1_S1_S0_iiiiiiii)
        /*0134*/ 	.word	0x00000000


	//----- nvinfo : EIATTR_MIN_STACK_SIZE
	.align		4
.L_51:
        /*0138*/ 	.byte	0x04, 0x12
        /*013a*/ 	.short	(.L_53 - .L_52)
	.align		4
.L_52:
        /*013c*/ 	.word	index@(_Z14kernelgpuFbou1IfEvPT_S1_S1_S1_S1_S1_S1_S1_S1_S1_S0_iiiiiiii)
        /*0140*/ 	.word	0x00000000


	//----- nvinfo : EIATTR_MIN_STACK_SIZE
	.align		4
.L_53:
        /*0144*/ 	.byte	0x04, 0x12
        /*0146*/ 	.short	(.L_55 - .L_54)
	.align		4
.L_54:
        /*0148*/ 	.word	index@(_Z14kernelgpuFbou5IdEvPT_S1_S1_S1_S1_S1_S1_S1_S1_S1_S0_iiiiiiii)
        /*014c*/ 	.word	0x00000000


	//----- nvinfo : EIATTR_MIN_STACK_SIZE
	.align		4
.L_55:
        /*0150*/ 	.byte	0x04, 0x12
        /*0152*/ 	.short	(.L_57 - .L_56)
	.align		4
.L_56:
        /*0154*/ 	.word	index@(_Z14kernelgpuFbou4IdEvPT_S1_S1_S1_S1_S1_S1_S1_S1_S1_S0_iiiiiiii)
        /*0158*/ 	.word	0x00000000


	//----- nvinfo : EIATTR_MIN_STACK_SIZE
	.align		4
.L_57:
        /*015c*/ 	.byte	0x04, 0x12
        /*015e*/ 	.short	(.L_59 - .L_58)
	.align		4
.L_58:
        /*0160*/ 	.word	index@(_Z14kernelgpuFbou3IdEvPT_S1_S1_S1_S1_S1_S1_S1_S1_S1_S0_iiiiiiii)
        /*0164*/ 	.word	0x00000000


	//----- nvinfo : EIATTR_MIN_STACK_SIZE
	.align		4
.L_59:
        /*0168*/ 	.byte	0x04, 0x12
        /*016a*/ 	.short	(.L_61 - .L_60)
	.align		4
.L_60:
        /*016c*/ 	.word	index@(_Z14kernelgpuFbou2IdEvPT_S1_S1_S1_S1_S1_S1_S1_S1_S1_S0_iiiiiiii)
        /*0170*/ 	.word	0x00000000


	//----- nvinfo : EIATTR_MIN_STACK_SIZE
	.align		4
.L_61:
        /*0174*/ 	.byte	0x04, 0x12
        /*0176*/ 	.short	(.L_63 - .L_62)
	.align		4
.L_62:
        /*0178*/ 	.word	index@(_Z14kernelgpuFbou1IdEvPT_S1_S1_S1_S1_S1_S1_S1_S1_S1_S0_iiiiiiii)
        /*017c*/ 	.word	0x00000000
.L_63:


//--------------------- .nv.compat                --------------------------
	.section	.nv.compat,"",@"SHT_CUDA_COMPAT_INFO"
	.align	4
        /*0000*/ 	.byte	0x02, 0x09, 0x00, 0x00, 0x02, 0x02, 0x01, 0x00, 0x02, 0x05, 0x05, 0x00, 0x03, 0x07, 0x01, 0x01
        /*0010*/ 	.byte	0x02, 0x03, 0x00, 0x00, 0x02, 0x06, 0x01, 0x00, 0x04, 0x0b, 0x08, 0x00, 0x01, 0x00, 0x00, 0x00
        /*0020*/ 	.byte	0x00, 0x00, 0x00, 0x00


//--------------------- .nv.info._Z14kernelgpuFbou5IfEvPT_S1_S1_S1_S1_S1_S1_S1_S1_S1_S0_iiiiiiii --------------------------
	.section	.nv.info._Z14kernelgpuFbou5IfEvPT_S1_S1_S1_S1_S1_S1_S1_S1_S1_S0_iiiiiiii,"",@"SHT_CUDA_INFO"
	.sectionflags	@""
	.align	4


	//----- nvinfo : EIATTR_CUDA_API_VERSION
	.align		4
        /*0000*/ 	.byte	0x04, 0x37
        /*0002*/ 	.short	(.L_65 - .L_64)
.L_64:
        /*0004*/ 	.word	0x00000082


	//----- nvinfo : EIATTR_KPARAM_INFO
	.align		4
.L_65:
        /*0008*/ 	.byte	0x04, 0x17
        /*000a*/ 	.short	(.L_67 - .L_66)
.L_66:
        /*000c*/ 	.word	0x00000000
        /*0010*/ 	.short	0x0012
        /*0012*/ 	.short	0x0070
        /*0014*/ 	.byte	0x00, 0xf0, 0x11, 0x00


	//----- nvinfo : EIATTR_KPARAM_INFO
	.align		4
.L_67:
        /*0018*/ 	.byte	0x04, 0x17
        /*001a*/ 	.short	(.L_69 - .L_68)
.L_68:
        /*001c*/ 	.word	0x00000000
        /*0020*/ 	.short	0x0011
        /*0022*/ 	.short	0x006c
        /*0024*/ 	.byte	0x00, 0xf0, 0x11, 0x00


	//----- nvinfo : EIATTR_KPARAM_INFO
	.align		4
.L_69:
        /*0028*/ 	.byte	0x04, 0x17
        /*002a*/ 	.short	(.L_71 - .L_70)
.L_70:
        /*002c*/ 	.word	0x00000000
        /*0030*/ 	.short	0x0010
        /*0032*/ 	.short	0x0068
        /*0034*/ 	.byte	0x00, 0xf0, 0x11, 0x00


	//----- nvinfo : EIATTR_KPARAM_INFO
	.align		4
.L_71:
        /*0038*/ 	.byte	0x04, 0x17
        /*003a*/ 	.short	(.L_73 - .L_72)
.L_72:
        /*003c*/ 	.word	0x00000000
        /*0040*/ 	.short	0x000f
        /*0042*/ 	.short	0x0064
        /*0044*/ 	.byte	0x00, 0xf0, 0x11, 0x00


	//----- nvinfo : EIATTR_KPARAM_INFO
	.align		4
.L_73:
        /*0048*/ 	.byte	0x04, 0x17
        /*004a*/ 	.short	(.L_75 - .L_74)
.L_74:
        /*004c*/ 	.word	0x00000000
        /*0050*/ 	.short	0x000e
        /*0052*/ 	.short	0x0060
        /*0054*/ 	.byte	0x00, 0xf0, 0x11, 0x00


	//----- nvinfo : EIATTR_KPARAM_INFO
	.align		4
.L_75:
        /*0058*/ 	.byte	0x04, 0x17
        /*005a*/ 	.short	(.L_77 - .L_76)
.L_76:
        /*005c*/ 	.word	0x00000000
        /*0060*/ 	.short	0x000d
        /*0062*/ 	.short	0x005c
        /*0064*/ 	.byte	0x00, 0xf0, 0x11, 0x00


	//----- nvinfo : EIATTR_KPARAM_INFO
	.align		4
.L_77:
        /*0068*/ 	.byte	0x04, 0x17
        /*006a*/ 	.short	(.L_79 - .L_78)
.L_78:
        /*006c*/ 	.word	0x00000000
        /*0070*/ 	.short	0x000c
        /*0072*/ 	.short	0x0058
        /*0074*/ 	.byte	0x00, 0xf0, 0x11, 0x00


	//----- nvinfo : EIATTR_KPARAM_INFO
	.align		4
.L_79:
        /*0078*/ 	.byte	0x04, 0x17
        /*007a*/ 	.short	(.L_81 - .L_80)
.L_80:
        /*007c*/ 	.word	0x00000000
        /*0080*/ 	.short	0x000b
        /*0082*/ 	.short	0x0054
        /*0084*/ 	.byte	0x00, 0xf0, 0x11, 0x00


	//----- nvinfo : EIATTR_KPARAM_INFO
	.align		4
.L_81:
        /*0088*/ 	.byte	0x04, 0x17
        /*008a*/ 	.short	(.L_83 - .L_82)
.L_82:
        /*008c*/ 	.word	0x00000000
        /*0090*/ 	.short	0x000a
        /*0092*/ 	.short	0x0050
        /*0094*/ 	.byte	0x00, 0xf0, 0x11, 0x00


	//----- nvinfo : EIATTR_KPARAM_INFO
	.align		4
.L_83:
        /*0098*/ 	.byte	0x04, 0x17
        /*009a*/ 	.short	(.L_85 - .L_84)
.L_84:
        /*009c*/ 	.word	0x00000000
        /*00a0*/ 	.short	0x0009
        /*00a2*/ 	.short	0x0048
        /*00a4*/ 	.byte	0x00, 0xf5, 0x21, 0x00


	//----- nvinfo : EIATTR_KPARAM_INFO
	.align		4
.L_85:
        /*00a8*/ 	.byte	0x04, 0x17
        /*00aa*/ 	.short	(.L_87 - .L_86)
.L_86:
        /*00ac*/ 	.word	0x00000000
        /*00b0*/ 	.short	0x0008
        /*00b2*/ 	.short	0x0040
        /*00b4*/ 	.byte	0x00, 0xf5, 0x21, 0x00


	//----- nvinfo : EIATTR_KPARAM_INFO
	.align		4
.L_87:
        /*00b8*/ 	.byte	0x04, 0x17
        /*00ba*/ 	.short	(.L_89 - .L_88)
.L_88:
        /*00bc*/ 	.word	0x00000000
        /*00c0*/ 	.short	0x0007
        /*00c2*/ 	.short	0x0038
        /*00c4*/ 	.byte	0x00, 0xf5, 0x21, 0x00


	//----- nvinfo : EIATTR_KPARAM_INFO
	.align		4
.L_89:
        /*00c8*/ 	.byte	0x04, 0x17
        /*00ca*/ 	.short	(.L_91 - .L_90)
.L_90:
        /*00cc*/ 	.word	0x00000000
        /*00d0*/ 	.short	0x0006
        /*00d2*/ 	.short	0x0030
        /*00d4*/ 	.byte	0x00, 0xf5, 0x21, 0x00


	//----- nvinfo : EIATTR_KPARAM_INFO
	.align		4
.L_91:
        /*00d8*/ 	.byte	0x04, 0x17
        /*00da*/ 	.short	(.L_93 - .L_92)
.L_92:
        /*00dc*/ 	.word	0x00000000
        /*00e0*/ 	.short	0x0005
        /*00e2*/ 	.short	0x0028
        /*00e4*/ 	.byte	0x00, 0xf5, 0x21, 0x00


	//----- nvinfo : EIATTR_KPARAM_INFO
	.align		4
.L_93:
        /*00e8*/ 	.byte	0x04, 0x17
        /*00ea*/ 	.short	(.L_95 - .L_94)
.L_94:
        /*00ec*/ 	.word	0x00000000
        /*00f0*/ 	.short	0x0004
        /*00f2*/ 	.short	0x0020
        /*00f4*/ 	.byte	0x00, 0xf5, 0x21, 0x00


	//----- nvinfo : EIATTR_KPARAM_INFO
	.align		4
.L_95:
        /*00f8*/ 	.byte	0x04, 0x17
        /*00fa*/ 	.short	(.L_97 - .L_96)
.L_96:
        /*00fc*/ 	.word	0x00000000
        /*0100*/ 	.short	0x0003
        /*0102*/ 	.short	0x0018
        /*0104*/ 	.byte	0x00, 0xf5, 0x21, 0x00


	//----- nvinfo : EIATTR_KPARAM_INFO
	.align		4
.L_97:
        /*0108*/ 	.byte	0x04, 0x17
        /*010a*/ 	.short	(.L_99 - .L_98)
.L_98:
        /*010c*/ 	.word	0x00000000
        /*0110*/ 	.short	0x0002
        /*0112*/ 	.short	0x0010
        /*0114*/ 	.byte	0x00, 0xf5, 0x21, 0x00


	//----- nvinfo : EIATTR_KPARAM_INFO
	.align		4
.L_99:
        /*0118*/ 	.byte	0x04, 0x17
        /*011a*/ 	.short	(.L_101 - .L_100)
.L_100:
        /*011c*/ 	.word	0x00000000
        /*0120*/ 	.short	0x0001
        /*0122*/ 	.short	0x0008
        /*0124*/ 	.byte	0x00, 0xf5, 0x21, 0x00


	//----- nvinfo : EIATTR_KPARAM_INFO
	.align		4
.L_101:
        /*0128*/ 	.byte	0x04, 0x17
        /*012a*/ 	.short	(.L_103 - .L_102)
.L_102:
        /*012c*/ 	.word	0x00000000
        /*0130*/ 	.short	0x0000
        /*0132*/ 	.short	0x0000
        /*0134*/ 	.byte	0x00, 0xf5, 0x21, 0x00


	//----- nvinfo : EIATTR_SPARSE_MMA_MASK
	.align		4
.L_103:
        /*0138*/ 	.byte	0x03, 0x50
        /*013a*/ 	.short	0x0000


	//----- nvinfo : EIATTR_MAXREG_COUNT
	.align		4
        /*013c*/ 	.byte	0x03, 0x1b
        /*013e*/ 	.short	0x00ff


	//----- nvinfo : EIATTR_MERCURY_ISA_VERSION
	.align		4
        /*0140*/ 	.byte	0x03, 0x5f
        /*0142*/ 	.short	0x0101


	//----- nvinfo : EIATTR_VRC_CTA_INIT_COUNT
	.align		4
        /*0144*/ 	.byte	0x02, 0x4a
	.zero		1
	.zero		1


	//----- nvinfo : EIATTR_EXIT_INSTR_OFFSETS
	.align		4
        /*0148*/ 	.byte	0x04, 0x1c
        /*014a*/ 	.short	(.L_105 - .L_104)


	//   ....[0]....
.L_104:
        /*014c*/ 	.word	0x00000070


	//   ....[1]....
        /*0150*/ 	.word	0x00000130


	//----- nvinfo : EIATTR_CRS_STACK_SIZE
	.align		4
.L_105:
        /*0154*/ 	.byte	0x04, 0x1e
        /*0156*/ 	.short	(.L_107 - .L_106)
.L_106:
        /*0158*/ 	.word	0x00000000


	//----- nvinfo : EIATTR_CBANK_PARAM_SIZE
	.align		4
.L_107:
        /*015c*/ 	.byte	0x03, 0x19
        /*015e*/ 	.short	0x0074


	//----- nvinfo : EIATTR_PARAM_CBANK
	.align		4
        /*0160*/ 	.byte	0x04, 0x0a
        /*0162*/ 	.short	(.L_109 - .L_108)
	.align		4
.L_108:
        /*0164*/ 	.word	index@(.nv.constant0._Z14kernelgpuFbou5IfEvPT_S1_S1_S1_S1_S1_S1_S1_S1_S1_S0_iiiiiiii)
        /*0168*/ 	.short	0x0380
        /*016a*/ 	.short	0x0074


	//----- nvinfo : EIATTR_SW_WAR
	.align		4
.L_109:
        /*016c*/ 	.byte	0x04, 0x36
        /*016e*/ 	.short	(.L_111 - .L_110)
.L_110:
        /*0170*/ 	.word	0x00000008
.L_111:


//--------------------- .nv.info._Z14kernelgpuFbou4IfEvPT_S1_S1_S1_S1_S1_S1_S1_S1_S1_S0_iiiiiiii --------------------------
	.section	.nv.info._Z14kernelgpuFbou4IfEvPT_S1_S1_S1_S1_S1_S1_S1_S1_S1_S0_iiiiiiii,"",@"SHT_CUDA_INFO"
	.sectionflags	@""
	.align	4


	//----- nvinfo : EIATTR_CUDA_API_VERSION
	.align		4
        /*0000*/ 	.byte	0x04, 0x37
        /*0002*/ 	.short	(.L_113 - .L_112)
.L_112:
        /*0004*/ 	.word	0x00000082


	//----- nvinfo : EIATTR_KPARAM_INFO
	.align		4
.L_113:
        /*0008*/ 	.byte	0x04, 0x17
        /*000a*/ 	.short	(.L_115 - .L_114)
.L_114:
        /*000c*/ 	.word	0x00000000
        /*0010*/ 	.short	0x0012
        /*0012*/ 	.short	0x0070
        /*0014*/ 	.byte	0x00, 0xf0, 0x11, 0x00


	//----- nvinfo : EIATTR_KPARAM_INFO
	.align		4
.L_115:
        /*0018*/ 	.byte	0x04, 0x17
        /*001a*/ 	.short	(.L_117 - .L_116)
.L_116:
        /*001c*/ 	.word	0x00000000
        /*0020*/ 	.short	0x0011
        /*0022*/ 	.short	0x006c
        /*0024*/ 	.byte	0x00, 0xf0, 0x11, 0x00


	//----- nvinfo : EIATTR_KPARAM_INFO
	.align		4
.L_117:
        /*0028*/ 	.byte	0x04, 0x17
        /*002a*/ 	.short	(.L_119 - .L_118)
.L_118:
        /*002c*/ 	.word	0x00000000
        /*0030*/ 	.short	0x0010
        /*0032*/ 	.short	0x0068
        /*0034*/ 	.byte	0x00, 0xf0, 0x11, 0x00


	//----- nvinfo : EIATTR_KPARAM_INFO
	.align		4
.L_119:
        /*0038*/ 	.byte	0x04, 0x17
        /*003a*/ 	.short	(.L_121 - .L_120)
.L_120:
        /*003c*/ 	.word	0x00000000
        /*0040*/ 	.short	0x000f
        /*0042*/ 	.short	0x0064
        /*0044*/ 	.byte	0x00, 0xf0, 0x11, 0x00


	//----- nvinfo : EIATTR_KPARAM_INFO
	.align		4
.L_121:
        /*0048*/ 	.byte	0x04, 0x17
        /*004a*/ 	.short	(.L_123 - .L_122)
.L_122:
        /*004c*/ 	.word	0x00000000
        /*0050*/ 	.short	0x000e
        /*0052*/ 	.short	0x0060
        /*0054*/ 	.byte	0x00, 0xf0, 0x11, 0x00


	//----- nvinfo : EIATTR_KPARAM_INFO
	.align		4
.L_123:
        /*0058*/ 	.byte	0x04, 0x17
        /*005a*/ 	.short	(.L_125 - .L_124)
.L_124:
        /*005c*/ 	.word	0x00000000
        /*0060*/ 	.short	0x000d
        /*0062*/ 	.short	0x005c
        /*0064*/ 	.byte	0x00, 0xf0, 0x11, 0x00


	//----- nvinfo : EIATTR_KPARAM_INFO
	.align		4
.L_125:
        /*0068*/ 	.byte	0x04, 0x17
        /*006a*/ 	.short	(.L_127 - .L_126)
.L_126:
        /*006c*/ 	.word	0x00000000
        /*0070*/ 	.short	0x000c
        /*0072*/ 	.short	0x0058
        /*0074*/ 	.byte	0x00, 0xf0, 0x11, 0x00


	//----- nvinfo : EIATTR_KPARAM_INFO
	.align		4
.L_127:
        /*0078*/ 	.byte	0x04, 0x17
        /*007a*/ 	.short	(.L_129 - .L_128)
.L_128:
        /*007c*/ 	.word	0x00000000
        /*0080*/ 	.short	0x000b
        /*0082*/ 	.short	0x0054
        /*0084*/ 	.byte	0x00, 0xf0, 0x11, 0x00


	//----- nvinfo : EIATTR_KPARAM_INFO
	.align		4
.L_129:
        /*0088*/ 	.byte	0x04, 0x17
        /*008a*/ 	.short	(.L_131 - .L_130)
.L_130:
        /*008c*/ 	.word	0x00000000
        /*0090*/ 	.short	0x000a
        /*0092*/ 	.short	0x0050
        /*0094*/ 	.byte	0x00, 0xf0, 0x11, 0x00


	//----- nvinfo : EIATTR_KPARAM_INFO
	.align		4
.L_131:
        /*0098*/ 	.byte	0x04, 0x17
        /*009a*/ 	.short	(.L_133 - .L_132)
.L_132:
        /*009c*/ 	.word	0x00000000
        /*00a0*/ 	.short	0x0009
        /*00a2*/ 	.short	0x0048
        /*00a4*/ 	.byte	0x00, 0xf5, 0x21, 0x00


	//----- nvinfo : EIATTR_KPARAM_INFO
	.align		4
.L_133:
        /*00a8*/ 	.byte	0x04, 0x17
        /*00aa*/ 	.short	(.L_135 - .L_134)
.L_134:
        /*00ac*/ 	.word	0x00000000
        /*00b0*/ 	.short	0x0008
        /*00b2*/ 	.short	0x0040
        /*00b4*/ 	.byte	0x00, 0xf5, 0x21, 0x00


	//----- nvinfo : EIATTR_KPARAM_INFO
	.align		4
.L_135:
        /*00b8*/ 	.byte	0x04, 0x17
        /*00ba*/ 	.short	(.L_137 - .L_136)
.L_136:
        /*00bc*/ 	.word	0x00000000
        /*00c0*/ 	.short	0x0007
        /*00c2*/ 	.short	0x0038
        /*00c4*/ 	.byte	0x00, 0xf5, 0x21, 0x00


	//----- nvinfo : EIATTR_KPARAM_INFO
	.align		4
.L_137:
        /*00c8*/ 	.byte	0x04, 0x17
        /*00ca*/ 	.short	(.L_139 - .L_138)
.L_138:
        /*00cc*/ 	.word	0x00000000
        /*00d0*/ 	.short	0x0006
        /*00d2*/ 	.short	0x0030
        /*00d4*/ 	.byte	0x00, 0xf5, 0x21, 0x00


	//----- nvinfo : EIATTR_KPARAM_INFO
	.align		4
.L_139:
        /*00d8*/ 	.byte	0x04, 0x17
        /*00da*/ 	.short	(.L_141 - .L_140)
.L_140:
        /*00dc*/ 	.word	0x00000000
        /*00e0*/ 	.short	0x0005
        /*00e2*/ 	.short	0x0028
        /*00e4*/ 	.byte	0x00, 0xf5, 0x21, 0x00


	//----- nvinfo : EIATTR_KPARAM_INFO
	.align		4
.L_141:
        /*00e8*/ 	.byte	0x04, 0x17
        /*00ea*/ 	.short	(.L_143 - .L_142)
.L_142:
        /*00ec*/ 	.word	0x00000000
        /*00f0*/ 	.short	0x0004
        /*00f2*/ 	.short	0x0020
        /*00f4*/ 	.byte	0x00, 0xf5, 0x21, 0x00


	//----- nvinfo : EIATTR_KPARAM_INFO
	.align		4
.L_143:
        /*00f8*/ 	.byte	0x04, 0x17
        /*00fa*/ 	.short	(.L_145 - .L_144)
.L_144:
        /*00fc*/ 	.word	0x00000000
        /*0100*/ 	.short	0x0003
        /*0102*/ 	.short	0x0018
        /*0104*/ 	.byte	0x00, 0xf5, 0x21, 0x00


	//----- nvinfo : EIATTR_KPARAM_INFO
	.align		4
.L_145:
        /*0108*/ 	.byte	0x04, 0x17
        /*010a*/ 	.short	(.L_147 - .L_146)
.L_146:
        /*010c*/ 	.word	0x00000000
        /*0110*/ 	.short	0x0002
        /*0112*/ 	.short	0x0010
        /*0114*/ 	.byte	0x00, 0xf5, 0x21, 0x00


	//----- nvinfo : EIATTR_KPARAM_INFO
	.align		4
.L_147:
        /*0118*/ 	.byte	0x04, 0x17
        /*011a*/ 	.short	(.L_149 - .L_148)
.L_148:
        /*011c*/ 	.word	0x00000000
        /*0120*/ 	.short	0x0001
        /*0122*/ 	.short	0x0008
        /*0124*/ 	.byte	0x00, 0xf5, 0x21, 0x00


	//----- nvinfo : EIATTR_KPARAM_INFO
	.align		4
.L_149:
        /*0128*/ 	.byte	0x04, 0x17
        /*012a*/ 	.short	(.L_151 - .L_150)
.L_150:
        /*012c*/ 	.word	0x00000000
        /*0130*/ 	.short	0x0000
        /*0132*/ 	.short	0x0000
        /*0134*/ 	.byte	0x00, 0xf5, 0x21, 0x00


	//----- nvinfo : EIATTR_SPARSE_MMA_MASK
	.align		4
.L_151:
        /*0138*/ 	.byte	0x03, 0x50
        /*013a*/ 	.short	0x0000


	//----- nvinfo : EIATTR_MAXREG_COUNT
	.align		4
        /*013c*/ 	.byte	0x03, 0x1b
        /*013e*/ 	.short	0x00ff


	//----- nvinfo : EIATTR_MERCURY_ISA_VERSION
	.align		4
        /*0140*/ 	.byte	0x03, 0x5f
        /*0142*/ 	.short	0x0101


	//----- nvinfo : EIATTR_VRC_CTA_INIT_COUNT
	.align		4
        /*0144*/ 	.byte	0x02, 0x4a
	.zero		1
	.zero		1


	//----- nvinfo : EIATTR_EXIT_INSTR_OFFSETS
	.align		4
        /*0148*/ 	.byte	0x04, 0x1c
        /*014a*/ 	.short	(.L_153 - .L_152)


	//   ....[0]....
.L_152:
        /*014c*/ 	.word	0x00000070


	//   ....[1]....
        /*0150*/ 	.word	0x00000400


	//----- nvinfo : EIATTR_CRS_STACK_SIZE
	.align		4
.L_153:
        /*0154*/ 	.byte	0x04, 0x1e
        /*0156*/ 	.short	(.L_155 - .L_154)
.L_154:
        /*0158*/ 	.word	0x00000000


	//----- nvinfo : EIATTR_CBANK_PARAM_SIZE
	.align		4
.L_155:
        /*015c*/ 	.byte	0x03, 0x19
        /*015e*/ 	.short	0x0074


	//----- nvinfo : EIATTR_PARAM_CBANK
	.align		4
        /*0160*/ 	.byte	0x04, 0x0a
        /*0162*/ 	.short	(.L_157 - .L_156)
	.align		4
.L_156:
        /*0164*/ 	.word	index@(.nv.constant0._Z14kernelgpuFbou4IfEvPT_S1_S1_S1_S1_S1_S1_S1_S1_S1_S0_iiiiiiii)
        /*0168*/ 	.short	0x0380
        /*016a*/ 	.short	0x0074


	//----- nvinfo : EIATTR_SW_WAR
	.align		4
.L_157:
        /*016c*/ 	.byte	0x04, 0x36
        /*016e*/ 	.short	(.L_159 - .L_158)
.L_158:
        /*0170*/ 	.word	0x00000008
.L_159:


//--------------------- .nv.info._Z14kernelgpuFbou3IfEvPT_S1_S1_S1_S1_S1_S1_S1_S1_S1_S0_iiiiiiii --------------------------
	.section	.nv.info._Z14kernelgpuFbou3IfEvPT_S1_S1_S1_S1_S1_S1_S1_S1_S1_S0_iiiiiiii,"",@"SHT_CUDA_INFO"
	.sectionflags	@""
	.align	4


	//----- nvinfo : EIATTR_CUDA_API_VERSION
	.align		4
        /*0000*/ 	.byte	0x04, 0x37
        /*0002*/ 	.short	(.L_161 - .L_160)
.L_160:
        /*0004*/ 	.word	0x00000082


	//----- nvinfo : EIATTR_KPARAM_INFO
	.align		4
.L_161:
        /*0008*/ 	.byte	0x04, 0x17
        /*000a*/ 	.short	(.L_163 - .L_162)
.L_162:
        /*000c*/ 	.word	0x00000000
        /*0010*/ 	.short	0x0012
        /*0012*/ 	.short	0x0070
        /*0014*/ 	.byte	0x00, 0xf0, 0x11, 0x00


	//----- nvinfo : EIATTR_KPARAM_INFO
	.align		4
.L_163:
        /*0018*/ 	.byte	0x04, 0x17
        /*001a*/ 	.short	(.L_165 - .L_164)
.L_164:
        /*001c*/ 	.word	0x00000000
        /*0020*/ 	.short	0x0011
        /*0022*/ 	.short	0x006c
        /*0024*/ 	.byte	0x00, 0xf0, 0x11, 0x00


	//----- nvinfo : EIATTR_KPARAM_INFO
	.align		4
.L_165:
        /*0028*/ 	.byte	0x04, 0x17
        /*002a*/ 	.short	(.L_167 - .L_166)
.L_166:
        /*002c*/ 	.word	0x00000000
        /*0030*/ 	.short	0x0010
        /*0032*/ 	.short	0x0068
        /*0034*/ 	.byte	0x00, 0xf0, 0x11, 0x00


	//----- nvinfo : EIATTR_KPARAM_INFO
	.align		4
.L_167:
        /*0038*/ 	.byte	0x04, 0x17
        /*003a*/ 	.short	(.L_169 - .L_168)
.L_168:
        /*003c*/ 	.word	0x00000000
        /*0040*/ 	.short	0x000f
        /*0042*/ 	.short	0x0064
        /*0044*/ 	.byte	0x00, 0xf0, 0x11, 0x00


	//----- nvinfo : EIATTR_KPARAM_INFO
	.align		4
.L_169:
        /*0048*/ 	.byte	0x04, 0x17
        /*004a*/ 	.short	(.L_171 - .L_170)
.L_170:
        /*004c*/ 	.word	0x00000000
        /*0050*/ 	.short	0x000e
        /*0052*/ 	.short	0x0060
        /*0054*/ 	.byte	0x00, 0xf0, 0x11, 0x00


	//----- nvinfo : EIATTR_KPARAM_INFO
	.align		4
.L_171:
        /*0058*/ 	.byte	0x04, 0x17
        /*005a*/ 	.short	(.L_173 - .L_172)
.L_172:
        /*005c*/ 	.word	0x00000000
        /*0060*/ 	.short	0x000d
        /*0062*/ 	.short	0x005c
        /*0064*/ 	.byte	0x00, 0xf0, 0x11, 0x00


	//----- nvinfo : EIATTR_KPARAM_INFO
	.align		4
.L_173:
        /*0068*/ 	.byte	0x04, 0x17
        /*006a*/ 	.short	(.L_175 - .L_174)
.L_174:
        /*006c*/ 	.word	0x00000000
        /*0070*/ 	.short	0x000c
        /*0072*/ 	.short	0x0058
        /*0074*/ 	.byte	0x00, 0xf0, 0x11, 0x00


	//----- nvinfo : EIATTR_KPARAM_INFO
	.align		4
.L_175:
        /*0078*/ 	.byte	0x04, 0x17
        /*007a*/ 	.short	(.L_177 - .L_176)
.L_176:
        /*007c*/ 	.word	0x00000000
        /*0080*/ 	.short	0x000b
        /*0082*/ 	.short	0x0054
        /*0084*/ 	.byte	0x00, 0xf0, 0x11, 0x00


	//----- nvinfo : EIATTR_KPARAM_INFO
	.align		4
.L_177:
        /*0088*/ 	.byte	0x04, 0x17
        /*008a*/ 	.short	(.L_179 - .L_178)
.L_178:
        /*008c*/ 	.word	0x00000000
        /*0090*/ 	.short	0x000a
        /*0092*/ 	.short	0x0050
        /*0094*/ 	.byte	0x00, 0xf0, 0x11, 0x00


	//----- nvinfo : EIATTR_KPARAM_INFO
	.align		4
.L_179:
        /*0098*/ 	.byte	0x04, 0x17
        /*009a*/ 	.short	(.L_181 - .L_180)
.L_180:
        /*009c*/ 	.word	0x00000000
        /*00a0*/ 	.short	0x0009
        /*00a2*/ 	.short	0x0048
        /*00a4*/ 	.byte	0x00, 0xf5, 0x21, 0x00


	//----- nvinfo : EIATTR_KPARAM_INFO
	.align		4
.L_181:
        /*00a8*/ 	.byte	0x04, 0x17
        /*00aa*/ 	.short	(.L_183 - .L_182)
.L_182:
        /*00ac*/ 	.word	0x00000000
        /*00b0*/ 	.short	0x0008
        /*00b2*/ 	.short	0x0040
        /*00b4*/ 	.byte	0x00, 0xf5, 0x21, 0x00


	//----- nvinfo : EIATTR_KPARAM_INFO
	.align		4
.L_183:
        /*00b8*/ 	.byte	0x04, 0x17
        /*00ba*/ 	.short	(.L_185 - .L_184)
.L_184:
        /*00bc*/ 	.word	0x00000000
        /*00c0*/ 	.short	0x0007
        /*00c2*/ 	.short	0x0038
        /*00c4*/ 	.byte	0x00, 0xf5, 0x21, 0x00


	//----- nvinfo : EIATTR_KPARAM_INFO
	.align		4
.L_185:
        /*00c8*/ 	.byte	0x04, 0x17
        /*00ca*/ 	.short	(.L_187 - .L_186)
.L_186:
        /*00cc*/ 	.word	0x00000000
        /*00d0*/ 	.short	0x0006
        /*00d2*/ 	.short	0x0030
        /*00d4*/ 	.byte	0x00, 0xf5, 0x21, 0x00


	//----- nvinfo : EIATTR_KPARAM_INFO
	.align		4
.L_187:
        /*00d8*/ 	.byte	0x04, 0x17
        /*00da*/ 	.short	(.L_189 - .L_188)
.L_188:
        /*00dc*/ 	.word	0x00000000
        /*00e0*/ 	.short	0x0005
        /*00e2*/ 	.short	0x0028
        /*00e4*/ 	.byte	0x00, 0xf5, 0x21, 0x00


	//----- nvinfo : EIATTR_KPARAM_INFO
	.align		4
.L_189:
        /*00e8*/ 	.byte	0x04, 0x17
        /*00ea*/ 	.short	(.L_191 - .L_190)
.L_190:
        /*00ec*/ 	.word	0x00000000
        /*00f0*/ 	.short	0x0004
        /*00f2*/ 	.short	0x0020
        /*00f4*/ 	.byte	0x00, 0xf5, 0x21, 0x00


	//----- nvinfo : EIATTR_KPARAM_INFO
	.align		4
.L_191:
        /*00f8*/ 	.byte	0x04, 0x17
        /*00fa*/ 	.short	(.L_193 - .L_192)
.L_192:
        /*00fc*/ 	.word	0x00000000
        /*0100*/ 	.short	0x0003
        /*0102*/ 	.short	0x0018
        /*0104*/ 	.byte	0x00, 0xf5, 0x21, 0x00


	//----- nvinfo : EIATTR_KPARAM_INFO
	.align		4
.L_193:
        /*0108*/ 	.byte	0x04, 0x17
        /*010a*/ 	.short	(.L_195 - .L_194)
.L_194:
        /*010c*/ 	.word	0x00000000
        /*0110*/ 	.short	0x0002
        /*0112*/ 	.short	0x0010
        /*0114*/ 	.byte	0x00, 0xf5, 0x21, 0x00


	//----- nvinfo : EIATTR_KPARAM_INFO
	.align		4
.L_195:
        /*0118*/ 	.byte	0x04, 0x17
        /*011a*/ 	.short	(.L_197 - .L_196)
.L_196:
        /*011c*/ 	.word	0x00000000
        /*0120*/ 	.short	0x0001
        /*0122*/ 	.short	0x0008
        /*0124*/ 	.byte	0x00, 0xf5, 0x21, 0x00


	//----- nvinfo : EIATTR_KPARAM_INFO
	.align		4
.L_197:
        /*0128*/ 	.byte	0x04, 0x17
        /*012a*/ 	.short	(.L_199 - .L_198)
.L_198:
        /*012c*/ 	.word	0x00000000
        /*0130*/ 	.short	0x0000
        /*0132*/ 	.short	0x0000
        /*0134*/ 	.byte	0x00, 0xf5, 0x21, 0x00


	//----- nvinfo : EIATTR_SPARSE_MMA_MASK
	.align		4
.L_199:
        /*0138*/ 	.byte	0x03, 0x50
        /*013a*/ 	.short	0x0000


	//----- nvinfo : EIATTR_MAXREG_COUNT
	.align		4
        /*013c*/ 	.byte	0x03, 0x1b
        /*013e*/ 	.short	0x00ff


	//----- nvinfo : EIATTR_MERCURY_ISA_VERSION
	.align		4
        /*0140*/ 	.byte	0x03, 0x5f
        /*0142*/ 	.short	0x0101


	//----- nvinfo : EIATTR_VRC_CTA_INIT_COUNT
	.align		4
        /*0144*/ 	.byte	0x02, 0x4a
	.zero		1
	.zero		1


	//----- nvinfo : EIATTR_EXIT_INSTR_OFFSETS
	.align		4
        /*0148*/ 	.byte	0x04, 0x1c
        /*014a*/ 	.short	(.L_201 - .L_200)


	//   ....[0]....
.L_200:
        /*014c*/ 	.word	0x00000070


	//   ....[1]....
        /*0150*/ 	.word	0x000009e0


	//----- nvinfo : EIATTR_CRS_STACK_SIZE
	.align		4
.L_201:
        /*0154*/ 	.byte	0x04, 0x1e
        /*0156*/ 	.short	(.L_203 - .L_202)
.L_202:
        /*0158*/ 	.word	0x00000000


	//----- nvinfo : EIATTR_CBANK_PARAM_SIZE
	.align		4
.L_203:
        /*015c*/ 	.byte	0x03, 0x19
        /*015e*/ 	.short	0x0074


	//----- nvinfo : EIATTR_PARAM_CBANK
	.align		4
        /*0160*/ 	.byte	0x04, 0x0a
        /*0162*/ 	.short	(.L_205 - .L_204)
	.align		4
.L_204:
        /*0164*/ 	.word	index@(.nv.constant0._Z14kernelgpuFbou3IfEvPT_S1_S1_S1_S1_S1_S1_S1_S1_S1_S0_iiiiiiii)
        /*0168*/ 	.short	0x0380
        /*016a*/ 	.short	0x0074


	//----- nvinfo : EIATTR_SW_WAR
	.align		4
.L_205:
        /*016c*/ 	.byte	0x04, 0x36
        /*016e*/ 	.short	(.L_207 - .L_206)
.L_206:
        /*0170*/ 	.word	0x00000008
.L_207:


//--------------------- .nv.info._Z14kernelgpuFbou2IfEvPT_S1_S1_S1_S1_S1_S1_S1_S1_S1_S0_iiiiiiii --------------------------
	.section	.nv.info._Z14kernelgpuFbou2IfEvPT_S1_S1_S1_S1_S1_S1_S1_S1_S1_S0_iiiiiiii,"",@"SHT_CUDA_INFO"
	.sectionflags	@""
	.align	4


	//----- nvinfo : EIATTR_CUDA_API_VERSION
	.align		4
        /*0000*/ 	.byte	0x04, 0x37
        /*0002*/ 	.short	(.L_209 - .L_208)
.L_208:
        /*0004*/ 	.word	0x00000082


	//----- nvinfo : EIATTR_KPARAM_INFO
	.align		4
.L_209:
        /*0008*/ 	.byte	0x04, 0x17
        /*000a*/ 	.short	(.L_211 - .L_210)
.L_210:
        /*000c*/ 	.word	0x00000000
        /*0010*/ 	.short	0x0012
        /*0012*/ 	.short	0x0070
        /*0014*/ 	.byte	0x00, 0xf0, 0x11, 0x00


	//----- nvinfo : EIATTR_KPARAM_INFO
	.align		4
.L_211:
        /*0018*/ 	.byte	0x04, 0x17
        /*001a*/ 	.short	(.L_213 - .L_212)
.L_212:
        /*001c*/ 	.word	0x00000000
        /*0020*/ 	.short	0x0011
        /*0022*/ 	.short	0x006c
        /*0024*/ 	.byte	0x00, 0xf0, 0x11, 0x00


	//----- nvinfo : EIATTR_KPARAM_INFO
	.align		4
.L_213:
        /*0028*/ 	.byte	0x04, 0x17
        /*002a*/ 	.short	(.L_215 - .L_214)
.L_214:
        /*002c*/ 	.word	0x00000000
        /*0030*/ 	.short	0x0010
        /*0032*/ 	.short	0x0068
        /*0034*/ 	.byte	0x00, 0xf0, 0x11, 0x00


	//----- nvinfo : EIATTR_KPARAM_INFO
	.align		4
.L_215:
        /*0038*/ 	.byte	0x04, 0x17
        /*003a*/ 	.short	(.L_217 - .L_216)
.L_216:
        /*003c*/ 	.word	0x00000000
        /*0040*/ 	.short	0x000f
        /*0042*/ 	.short	0x0064
        /*0044*/ 	.byte	0x00, 0xf0, 0x11, 0x00


	//----- nvinfo : EIATTR_KPARAM_INFO
	.align		4
.L_217:
        /*0048*/ 	.byte	0x04, 0x17
        /*004a*/ 	.short	(.L_219 - .L_218)
.L_218:
        /*004c*/ 	.word	0x00000000
        /*0050*/ 	.short	0x000e
        /*0052*/ 	.short	0x0060
        /*0054*/ 	.byte	0x00, 0xf0, 0x11, 0x00


	//----- nvinfo : EIATTR_KPARAM_INFO
	.align		4
.L_219:
        /*0058*/ 	.byte	0x04, 0x17
        /*005a*/ 	.short	(.L_221 - .L_220)
.L_220:
        /*005c*/ 	.word	0x00000000
        /*0060*/ 	.short	0x000d
        /*0062*/ 	.short	0x005c
        /*0064*/ 	.byte	0x00, 0xf0, 0x11, 0x00


	//----- nvinfo : EIATTR_KPARAM_INFO
	.align		4
.L_221:
        /*0068*/ 	.byte	0x04, 0x17
        /*006a*/ 	.short	(.L_223 - .L_222)
.L_222:
        /*006c*/ 	.word	0x00000000
        /*0070*/ 	.short	0x000c
        /*0072*/ 	.short	0x0058
        /*0074*/ 	.byte	0x00, 0xf0, 0x11, 0x00


	//----- nvinfo : EIATTR_KPARAM_INFO
	.align		4
.L_223:
        /*0078*/ 	.byte	0x04, 0x17
        /*007a*/ 	.short	(.L_225 - .L_224)
.L_224:
        /*007c*/ 	.word	0x00000000
        /*0080*/ 	.short	0x000b
        /*0082*/ 	.short	0x0054
        /*0084*/ 	.byte	0x00, 0xf0, 0x11, 0x00


	//----- nvinfo : EIATTR_KPARAM_INFO
	.align		4
.L_225:
        /*0088*/ 	.byte	0x04, 0x17
        /*008a*/ 	.short	(.L_227 - .L_226)
.L_226:
        /*008c*/ 	.word	0x00000000
        /*0090*/ 	.short	0x000a
        /*0092*/ 	.short	0x0050
        /*0094*/ 	.byte	0x00, 0xf0, 0x11, 0x00


	//----- nvinfo : EIATTR_KPARAM_INFO
	.align		4
.L_227:
        /*0098*/ 	.byte	0x04, 0x17
        /*009a*/ 	.short	(.L_229 - .L_228)
.L_228:
        /*009c*/ 	.word	0x00000000
        /*00a0*/ 	.short	0x0009
        /*00a2*/ 	.short	0x0048
        /*00a4*/ 	.byte	0x00, 0xf5, 0x21, 0x00


	//----- nvinfo : EIATTR_KPARAM_INFO
	.align		4
.L_229:
        /*00a8*/ 	.byte	0x04, 0x17
        /*00aa*/ 	.short	(.L_231 - .L_230)
.L_230:
        /*00ac*/ 	.word	0x00000000
        /*00b0*/ 	.short	0x0008
        /*00b2*/ 	.short	0x0040
        /*00b4*/ 	.byte	0x00, 0xf5, 0x21, 0x00


	//----- nvinfo : EIATTR_KPARAM_INFO
	.align		4
.L_231:
        /*00b8*/ 	.byte	0x04, 0x17
        /*00ba*/ 	.short	(.L_233 - .L_232)
.L_232:
        /*00bc*/ 	.word	0x00000000
        /*00c0*/ 	.short	0x0007
        /*00c2*/ 	.short	0x0038
        /*00c4*/ 	.byte	0x00, 0xf5, 0x21, 0x00


	//----- nvinfo : EIATTR_KPARAM_INFO
	.align		4
.L_233:
        /*00c8*/ 	.byte	0x04, 0x17
        /*00ca*/ 	.short	(.L_235 - .L_234)
.L_234:
        /*00cc*/ 	.word	0x00000000
        /*00d0*/ 	.short	0x0006
        /*00d2*/ 	.short	0x0030
        /*00d4*/ 	.byte	0x00, 0xf5, 0x21, 0x00


	//----- nvinfo : EIATTR_KPARAM_INFO
	.align		4
.L_235:
        /*00d8*/ 	.byte	0x04, 0x17
        /*00da*/ 	.short	(.L_237 - .L_236)
.L_236:
        /*00dc*/ 	.word	0x00000000
        /*00e0*/ 	.short	0x0005
        /*00e2*/ 	.short	0x0028
        /*00e4*/ 	.byte	0x00, 0xf5, 0x21, 0x00


	//----- nvinfo : EIATTR_KPARAM_INFO
	.align		4
.L_237:
        /*00e8*/ 	.byte	0x04, 0x17
        /*00ea*/ 	.short	(.L_239 - .L_238)
.L_238:
        /*00ec*/ 	.word	0x00000000
        /*00f0*/ 	.short	0x0004
        /*00f2*/ 	.short	0x0020
        /*00f4*/ 	.byte	0x00, 0xf5, 0x21, 0x00


	//----- nvinfo : EIATTR_KPARAM_INFO
	.align		4
.L_239:
        /*00f8*/ 	.byte	0x04, 0x17
        /*00fa*/ 	.short	(.L_241 - .L_240)
.L_240:
        /*00fc*/ 	.word	0x00000000
        /*0100*/ 	.short	0x0003
        /*0102*/ 	.short	0x0018
        /*0104*/ 	.byte	0x00, 0xf5, 0x21, 0x00


	//----- nvinfo : EIATTR_KPARAM_INFO
	.align		4
.L_241:
        /*0108*/ 	.byte	0x04, 0x17
        /*010a*/ 	.short	(.L_243 - .L_242)
.L_242:
        /*010c*/ 	.word	0x00000000
        /*0110*/ 	.short	0x0002
        /*0112*/ 	.short	0x0010
        /*0114*/ 	.byte	0x00, 0xf5, 0x21, 0x00


	//----- nvinfo : EIATTR_KPARAM_INFO
	.align		4
.L_243:
        /*0118*/ 	.byte	0x04, 0x17
        /*011a*/ 	.short	(.L_245 - .L_244)
.L_244:
        /*011c*/ 	.word	0x00000000
        /*0120*/ 	.short	0x0001
        /*0122*/ 	.short	0x0008
        /*0124*/ 	.byte	0x00, 0xf5, 0x21, 0x00


	//----- nvinfo : EIATTR_KPARAM_INFO
	.align		4
.L_245:
        /*0128*/ 	.byte	0x04, 0x17
        /*012a*/ 	.short	(.L_247 - .L_246)
.L_246:
        /*012c*/ 	.word	0x00000000
        /*0130*/ 	.short	0x0000
        /*0132*/ 	.short	0x0000
        /*0134*/ 	.byte	0x00, 0xf5, 0x21, 0x00


	//----- nvinfo : EIATTR_SPARSE_MMA_MASK
	.align		4
.L_247:
        /*0138*/ 	.byte	0x03, 0x50
        /*013a*/ 	.short	0x0000


	//----- nvinfo : EIATTR_MAXREG_COUNT
	.align		4
        /*013c*/ 	.byte	0x03, 0x1b
        /*013e*/ 	.short	0x00ff


	//----- nvinfo : EIATTR_MERCURY_ISA_VERSION
	.align		4
        /*0140*/ 	.byte	0x03, 0x5f
        /*0142*/ 	.short	0x0101


	//----- nvinfo : EIATTR_VRC_CTA_INIT_COUNT
	.align		4
        /*0144*/ 	.byte	0x02, 0x4a
	.zero		1
	.zero		1


	//----- nvinfo : EIATTR_EXIT_INSTR_OFFSETS
	.align		4
        /*0148*/ 	.byte	0x04, 0x1c
        /*014a*/ 	.short	(.L_249 - .L_248)


	//   ....[0]....
.L_248:
        /*014c*/ 	.word	0x00000070


	//   ....[1]....
        /*0150*/ 	.word	0x00000130


	//----- nvinfo : EIATTR_CRS_STACK_SIZE
	.align		4
.L_249:
        /*0154*/ 	.byte	0x04, 0x1e
        /*0156*/ 	.short	(.L_251 - .L_250)
.L_250:
        /*0158*/ 	.word	0x00000000


	//----- nvinfo : EIATTR_CBANK_PARAM_SIZE
	.align		4
.L_251:
        /*015c*/ 	.byte	0x03, 0x19
        /*015e*/ 	.short	0x0074


	//----- nvinfo : EIATTR_PARAM_CBANK
	.align		4
        /*0160*/ 	.byte	0x04, 0x0a
        /*0162*/ 	.short	(.L_253 - .L_252)
	.align		4
.L_252:
        /*0164*/ 	.word	index@(.nv.constant0._Z14kernelgpuFbou2IfEvPT_S1_S1_S1_S1_S1_S1_S1_S1_S1_S0_iiiiiiii)
        /*0168*/ 	.short	0x0380
        /*016a*/ 	.short	0x0074


	//----- nvinfo : EIATTR_SW_WAR
	.align		4
.L_253:
        /*016c*/ 	.byte	0x04, 0x36
        /*016e*/ 	.short	(.L_255 - .L_254)
.L_254:
        /*0170*/ 	.word	0x00000008
.L_255:


//--------------------- .nv.info._Z14kernelgpuFbou1IfEvPT_S1_S1_S1_S1_S1_S1_S1_S1_S1_S0_iiiiiiii --------------------------
	.section	.nv.info._Z14kernelgpuFbou1IfEvPT_S1_S1_S1_S1_S1_S1_S1_S1_S1_S0_iiiiiiii,"",@"SHT_CUDA_INFO"
	.sectionflags	@""
	.align	4


	//----- nvinfo : EIATTR_CUDA_API_VERSION
	.align		4
        /*0000*/ 	.byte	0x04, 0x37
        /*0002*/ 	.short	(.L_257 - .L_256)
.L_256:
        /*0004*/ 	.word	0x00000082


	//----- nvinfo : EIATTR_KPARAM_INFO
	.align		4
.L_257:
        /*0008*/ 	.byte	0x04, 0x17
        /*000a*/ 	.short	(.L_259 - .L_258)
.L_258:
        /*000c*/ 	.word	0x00000000
        /*0010*/ 	.short	0x0012
        /*0012*/ 	.short	0x0070
        /*0014*/ 	.byte	0x00, 0xf0, 0x11, 0x00


	//----- nvinfo : EIATTR_KPARAM_INFO
	.align		4
.L_259:
        /*0018*/ 	.byte	0x04, 0x17
        /*001a*/ 	.short	(.L_261 - .L_260)
.L_260:
        /*001c*/ 	.word	0x00000000
        /*0020*/ 	.short	0x0011
        /*0022*/ 	.short	0x006c
        /*0024*/ 	.byte	0x00, 0xf0, 0x11, 0x00


	//----- nvinfo : EIATTR_KPARAM_INFO
	.align		4
.L_261:
        /*0028*/ 	.byte	0x04, 0x17
        /*002a*/ 	.short	(.L_263 - .L_262)
.L_262:
        /*002c*/ 	.word	0x00000000
        /*0030*/ 	.short	0x0010
        /*0032*/ 	.short	0x0068
        /*0034*/ 	.byte	0x00, 0xf0, 0x11, 0x00


	//----- nvinfo : EIATTR_KPARAM_INFO
	.align		4
.L_263:
        /*0038*/ 	.byte	0x04, 0x17
        /*003a*/ 	.short	(.L_265 - .L_264)
.L_264:
        /*003c*/ 	.word	0x00000000
        /*0040*/ 	.short	0x000f
        /*0042*/ 	.short	0x0064
        /*0044*/ 	.byte	0x00, 0xf0, 0x11, 0x00


	//----- nvinfo : EIATTR_KPARAM_INFO
	.align		4
.L_265:
        /*0048*/ 	.byte	0x04, 0x17
        /*004a*/ 	.short	(.L_267 - .L_266)
.L_266:
        /*004c*/ 	.word	0x00000000
        /*0050*/ 	.short	0x000e
        /*0052*/ 	.short	0x0060
        /*0054*/ 	.byte	0x00, 0xf0, 0x11, 0x00


	//----- nvinfo : EIATTR_KPARAM_INFO
	.align		4
.L_267:
        /*0058*/ 	.byte	0x04, 0x17
        /*005a*/ 	.short	(.L_269 - .L_268)
.L_268:
        /*005c*/ 	.word	0x00000000
        /*0060*/ 	.short	0x000d
        /*0062*/ 	.short	0x005c
        /*0064*/ 	.byte	0x00, 0xf0, 0x11, 0x00


	//----- nvinfo : EIATTR_KPARAM_INFO
	.align		4
.L_269:
        /*0068*/ 	.byte	0x04, 0x17
        /*006a*/ 	.short	(.L_271 - .L_270)
.L_270:
        /*006c*/ 	.word	0x00000000
        /*0070*/ 	.short	0x000c
        /*0072*/ 	.short	0x0058
        /*0074*/ 	.byte	0x00, 0xf0, 0x11, 0x00


	//----- nvinfo : EIATTR_KPARAM_INFO
	.align		4
.L_271:
        /*0078*/ 	.byte	0x04, 0x17
        /*007a*/ 	.short	(.L_273 - .L_272)
.L_272:
        /*007c*/ 	.word	0x00000000
        /*0080*/ 	.short	0x000b
        /*0082*/ 	.short	0x0054
        /*0084*/ 	.byte	0x00, 0xf0, 0x11, 0x00


	//----- nvinfo : EIATTR_KPARAM_INFO
	.align		4
.L_273:
        /*0088*/ 	.byte	0x04, 0x17
        /*008a*/ 	.short	(.L_275 - .L_274)
.L_274:
        /*008c*/ 	.word	0x00000000
        /*0090*/ 	.short	0x000a
        /*0092*/ 	.short	0x0050
        /*0094*/ 	.byte	0x00, 0xf0, 0x11, 0x00


	//----- nvinfo : EIATTR_KPARAM_INFO
	.align		4
.L_275:
        /*0098*/ 	.byte	0x04, 0x17
        /*009a*/ 	.short	(.L_277 - .L_276)
.L_276:
        /*009c*/ 	.word	0x00000000
        /*00a0*/ 	.short	0x0009
        /*00a2*/ 	.short	0x0048
        /*00a4*/ 	.byte	0x00, 0xf5, 0x21, 0x00


	//----- nvinfo : EIATTR_KPARAM_INFO
	.align		4
.L_277:
        /*00a8*/ 	.byte	0x04, 0x17
        /*00aa*/ 	.short	(.L_279 - .L_278)
.L_278:
        /*00ac*/ 	.word	0x00000000
        /*00b0*/ 	.short	0x0008
        /*00b2*/ 	.short	0x0040
        /*00b4*/ 	.byte	0x00, 0xf5, 0x21, 0x00


	//----- nvinfo : EIATTR_KPARAM_INFO
	.align		4
.L_279:
        /*00b8*/ 	.byte	0x04, 0x17
        /*00ba*/ 	.short	(.L_281 - .L_280)
.L_280:
        /*00bc*/ 	.word	0x00000000
        /*00c0*/ 	.short	0x0007
        /*00c2*/ 	.short	0x0038
        /*00c4*/ 	.byte	0x00, 0xf5, 0x21, 0x00


	//----- nvinfo : EIATTR_KPARAM_INFO
	.align		4
.L_281:
        /*00c8*/ 	.byte	0x04, 0x17
        /*00ca*/ 	.short	(.L_283 - .L_282)
.L_282:
        /*00cc*/ 	.word	0x00000000
        /*00d0*/ 	.short	0x0006
        /*00d2*/ 	.short	0x0030
        /*00d4*/ 	.byte	0x00, 0xf5, 0x21, 0x00


	//----- nvinfo : EIATTR_KPARAM_INFO
	.align		4
.L_283:
        /*00d8*/ 	.byte	0x04, 0x17
        /*00da*/ 	.short	(.L_285 - .L_284)
.L_284:
        /*00dc*/ 	.word	0x00000000
        /*00e0*/ 	.short	0x0005
        /*00e2*/ 	.short	0x0028
        /*00e4*/ 	.byte	0x00, 0xf5, 0x21, 0x00


	//----- nvinfo : EIATTR_KPARAM_INFO
	.align		4
.L_285:
        /*00e8*/ 	.byte	0x04, 0x17
        /*00ea*/ 	.short	(.L_287 - .L_286)
.L_286:
        /*00ec*/ 	.word	0x00000000
        /*00f0*/ 	.short	0x0004
        /*00f2*/ 	.short	0x0020
        /*00f4*/ 	.byte	0x00, 0xf5, 0x21, 0x00


	//----- nvinfo : EIATTR_KPARAM_INFO
	.align		4
.L_287:
        /*00f8*/ 	.byte	0x04, 0x17
        /*00fa*/ 	.short	(.L_289 - .L_288)
.L_288:
        /*00fc*/ 	.word	0x00000000
        /*0100*/ 	.short	0x0003
        /*0102*/ 	.short	0x0018
        /*0104*/ 	.byte	0x00, 0xf5, 0x21, 0x00


	//----- nvinfo : EIATTR_KPARAM_INFO
	.align		4
.L_289:
        /*0108*/ 	.byte	0x04, 0x17
        /*010a*/ 	.short	(.L_291 - .L_290)
.L_290:
        /*010c*/ 	.word	0x00000000
        /*0110*/ 	.short	0x0002
        /*0112*/ 	.short	0x0010
        /*0114*/ 	.byte	0x00, 0xf5, 0x21, 0x00


	//----- nvinfo : EIATTR_KPARAM_INFO
	.align		4
.L_291:
        /*0118*/ 	.byte	0x04, 0x17
        /*011a*/ 	.short	(.L_293 - .L_292)
.L_292:
        /*011c*/ 	.word	0x00000000
        /*0120*/ 	.short	0x0001
        /*0122*/ 	.short	0x0008
        /*0124*/ 	.byte	0x00, 0xf5, 0x21, 0x00


	//----- nvinfo : EIATTR_KPARAM_INFO
	.align		4
.L_293:
        /*0128*/ 	.byte	0x04, 0x17
        /*012a*/ 	.short	(.L_295 - .L_294)
.L_294:
        /*012c*/ 	.word	0x00000000
        /*0130*/ 	.short	0x0000
        /*0132*/ 	.short	0x0000
        /*0134*/ 	.byte	0x00, 0xf5, 0x21, 0x00


	//----- nvinfo : EIATTR_SPARSE_MMA_MASK
	.align		4
.L_295:
        /*0138*/ 	.byte	0x03, 0x50
        /*013a*/ 	.short	0x0000


	//----- nvinfo : EIATTR_MAXREG_COUNT
	.align		4
        /*013c*/ 	.byte	0x03, 0x1b
        /*013e*/ 	.short	0x00ff


	//----- nvinfo : EIATTR_MERCURY_ISA_VERSION
	.align		4
        /*0140*/ 	.byte	0x03, 0x5f
        /*0142*/ 	.short	0x0101


	//----- nvinfo : EIATTR_VRC_CTA_INIT_COUNT
	.align		4
        /*0144*/ 	.byte	0x02, 0x4a
	.zero		1
	.zero		1


	//----- nvinfo : EIATTR_EXIT_INSTR_OFFSETS
	.align		4
        /*0148*/ 	.byte	0x04, 0x1c
        /*014a*/ 	.short	(.L_297 - .L_296)


	//   ....[0]....
.L_296:
        /*014c*/ 	.word	0x00000070


	//   ....[1]....
        /*0150*/ 	.word	0x00000370


	//----- nvinfo : EIATTR_CRS_STACK_SIZE
	.align		4
.L_297:
        /*0154*/ 	.byte	0x04, 0x1e
        /*0156*/ 	.short	(.L_299 - .L_298)
.L_298:
        /*0158*/ 	.word	0x00000000


	//----- nvinfo : EIATTR_CBANK_PARAM_SIZE
	.align		4
.L_299:
        /*015c*/ 	.byte	0x03, 0x19
        /*015e*/ 	.short	0x0074


	//----- nvinfo : EIATTR_PARAM_CBANK
	.align		4
        /*0160*/ 	.byte	0x04, 0x0a
        /*0162*/ 	.short	(.L_301 - .L_300)
	.align		4
.L_300:
        /*0164*/ 	.word	index@(.nv.constant0._Z14kernelgpuFbou1IfEvPT_S1_S1_S1_S1_S1_S1_S1_S1_S1_S0_iiiiiiii)
        /*0168*/ 	.short	0x0380
        /*016a*/ 	.short	0x0074


	//----- nvinfo : EIATTR_SW_WAR
	.align		4
.L_301:
        /*016c*/ 	.byte	0x04, 0x36
        /*016e*/ 	.short	(.L_303 - .L_302)
.L_302:
        /*0170*/ 	.word	0x00000008
.L_303:


//--------------------- .nv.info._Z14kernelgpuFbou5IdEvPT_S1_S1_S1_S1_S1_S1_S1_S1_S1_S0_iiiiiiii --------------------------
	.section	.nv.info._Z14kernelgpuFbou5IdEvPT_S1_S1_S1_S1_S1_S1_S1_S1_S1_S0_iiiiiiii,"",@"SHT_CUDA_INFO"
	.sectionflags	@""
	.align	4


	//----- nvinfo : EIATTR_CUDA_API_VERSION
	.align		4
        /*0000*/ 	.byte	0x04, 0x37
        /*0002*/ 	.short	(.L_305 - .L_304)
.L_304:
        /*0004*/ 	.word	0x00000082


	//----- nvinfo : EIATTR_KPARAM_INFO
	.align		4
.L_305:
        /*0008*/ 	.byte	0x04, 0x17
        /*000a*/ 	.short	(.L_307 - .L_306)
.L_306:
        /*000c*/ 	.word	0x00000000
        /*0010*/ 	.short	0x0012
        /*0012*/ 	.short	0x0074
        /*0014*/ 	.byte	0x00, 0xf0, 0x11, 0x00


	//----- nvinfo : EIATTR_KPARAM_INFO
	.align		4
.L_307:
        /*0018*/ 	.byte	0x04, 0x17
        /*001a*/ 	.short	(.L_309 - .L_308)
.L_308:
        /*001c*/ 	.word	0x00000000
        /*0020*/ 	.short	0x0011
        /*0022*/ 	.short	0x0070
        /*0024*/ 	.byte	0x00, 0xf0, 0x11, 0x00


	//----- nvinfo : EIATTR_KPARAM_INFO
	.align		4
.L_309:
        /*0028*/ 	.byte	0x04, 0x17
        /*002a*/ 	.short	(.L_311 - .L_310)
.L_310:
        /*002c*/ 	.word	0x00000000
        /*0030*/ 	.short	0x0010
        /*0032*/ 	.short	0x006c
        /*0034*/ 	.byte	0x00, 0xf0, 0x11, 0x00


	//----- nvinfo : EIATTR_KPARAM_INFO
	.align		4
.L_311:
        /*0038*/ 	.byte	0x04, 0x17
        /*003a*/ 	.short	(.L_313 - .L_312)
.L_312:
        /*003c*/ 	.word	0x00000000
        /*0040*/ 	.short	0x000f
        /*0042*/ 	.short	0x0068
        /*0044*/ 	.byte	0x00, 0xf0, 0x11, 0x00


	//----- nvinfo : EIATTR_KPARAM_INFO
	.align		4
.L_313:
        /*0048*/ 	.byte	0x04, 0x17
        /*004a*/ 	.short	(.L_315 - .L_314)
.L_314:
        /*004c*/ 	.word	0x00000000
        /*0050*/ 	.short	0x000e
        /*0052*/ 	.short	0x0064
        /*0054*/ 	.byte	0x00, 0xf0, 0x11, 0x00


	//----- nvinfo : EIATTR_KPARAM_INFO
	.align		4
.L_315:
        /*0058*/ 	.byte	0x04, 0x17
        /*005a*/ 	.short	(.L_317 - .L_316)
.L_316:
        /*005c*/ 	.word	0x00000000
        /*0060*/ 	.short	0x000d
        /*0062*/ 	.short	0x0060
        /*0064*/ 	.byte	0x00, 0xf0, 0x11, 0x00


	//----- nvinfo : EIATTR_KPARAM_INFO
	.align		4
.L_317:
        /*0068*/ 	.byte	0x04, 0x17
        /*006a*/ 	.short	(.L_319 - .L_318)
.L_318:
        /*006c*/ 	.word	0x00000000
        /*0070*/ 	.short	0x000c
        /*0072*/ 	.short	0x005c
        /*0074*/ 	.byte	0x00, 0xf0, 0x11, 0x00


	//----- nvinfo : EIATTR_KPARAM_INFO
	.align		4
.L_319:
        /*0078*/ 	.byte	0x04, 0x17
        /*007a*/ 	.short	(.L_321 - .L_320)
.L_320:
        /*007c*/ 	.word	0x00000000
        /*0080*/ 	.short	0x000b
        /*0082*/ 	.short	0x0058
        /*0084*/ 	.byte	0x00, 0xf0, 0x11, 0x00


	//----- nvinfo : EIATTR_KPARAM_INFO
	.align		4
.L_321:
        /*0088*/ 	.byte	0x04, 0x17
        /*008a*/ 	.short	(.L_323 - .L_322)
.L_322:
        /*008c*/ 	.word	0x00000000
        /*0090*/ 	.short	0x000a
        /*0092*/ 	.short	0x0050
        /*0094*/ 	.byte	0x00, 0xf0, 0x21, 0x00


	//----- nvinfo : EIATTR_KPARAM_INFO
	.align		4
.L_323:
        /*0098*/ 	.byte	0x04, 0x17
        /*009a*/ 	.short	(.L_325 - .L_324)
.L_324:
        /*009c*/ 	.word	0x00000000
        /*00a0*/ 	.short	0x0009
        /*00a2*/ 	.short	0x0048
        /*00a4*/ 	.byte	0x00, 0xf5, 0x21, 0x00


	//----- nvinfo : EIATTR_KPARAM_INFO
	.align		4
.L_325:
        /*00a8*/ 	.byte	0x04, 0x17
        /*00aa*/ 	.short	(.L_327 - .L_326)
.L_326:
        /*00ac*/ 	.word	0x00000000
        /*00b0*/ 	.short	0x0008
        /*00b2*/ 	.short	0x0040
        /*00b4*/ 	.byte	0x00, 0xf5, 0x21, 0x00


	//----- nvinfo : EIATTR_KPARAM_INFO
	.align		4
.L_327:
        /*00b8*/ 	.byte	0x04, 0x17
        /*00ba*/ 	.short	(.L_329 - .L_328)
.L_328:
        /*00bc*/ 	.word	0x00000000
        /*00c0*/ 	.short	0x0007
        /*00c2*/ 	.short	0x0038
        /*00c4*/ 	.byte	0x00, 0xf5, 0x21, 0x00


	//----- nvinfo : EIATTR_KPARAM_INFO
	.align		4
.L_329:
        /*00c8*/ 	.byte	0x04, 0x17
        /*00ca*/ 	.short	(.L_331 - .L_330)
.L_330:
        /*00cc*/ 	.word	0x00000000
        /*00d0*/ 	.short	0x0006
        /*00d2*/ 	.short	0x0030
        /*00d4*/ 	.byte	0x00, 0xf5, 0x21, 0x00


	//----- nvinfo : EIATTR_KPARAM_INFO
	.align		4
.L_331:
        /*00d8*/ 	.byte	0x04, 0x17
        /*00da*/ 	.short	(.L_333 - .L_332)
.L_332:
        /*00dc*/ 	.word	0x00000000
        /*00e0*/ 	.short	0x0005
        /*00e2*/ 	.short	0x0028
        /*00e4*/ 	.byte	0x00, 0xf5, 0x21, 0x00


	//----- nvinfo : EIATTR_KPARAM_INFO
	.align		4
.L_333:
        /*00e8*/ 	.byte	0x04, 0x17
        /*00ea*/ 	.short	(.L_335 - .L_334)
.L_334:
        /*00ec*/ 	.word	0x00000000
        /*00f0*/ 	.short	0x0004
        /*00f2*/ 	.short	0x0020
        /*00f4*/ 	.byte	0x00, 0xf5, 0x21, 0x00


	//----- nvinfo : EIATTR_KPARAM_INFO
	.align		4
.L_335:
        /*00f8*/ 	.byte	0x04, 0x17
        /*00fa*/ 	.short	(.L_337 - .L_336)
.L_336:
        /*00fc*/ 	.word	0x00000000
        /*0100*/ 	.short	0x0003
        /*0102*/ 	.short	0x0018
        /*0104*/ 	.byte	0x00, 0xf5, 0x21, 0x00


	//----- nvinfo : EIATTR_KPARAM_INFO
	.align		4
.L_337:
        /*0108*/ 	.byte	0x04, 0x17
        /*010a*/ 	.short	(.L_339 - .L_338)
.L_338:
        /*010c*/ 	.word	0x00000000
        /*0110*/ 	.short	0x0002
        /*0112*/ 	.short	0x0010
        /*0114*/ 	.byte	0x00, 0xf5, 0x21, 0x00


	//----- nvinfo : EIATTR_KPARAM_INFO
	.align		4
.L_339:
        /*0118*/ 	.byte	0x04, 0x17
        /*011a*/ 	.short	(.L_341 - .L_340)
.L_340:
        /*011c*/ 	.word	0x00000000
        /*0120*/ 	.short	0x0001
        /*0122*/ 	.short	0x0008
        /*0124*/ 	.byte	0x00, 0xf5, 0x21, 0x00


	//----- nvinfo : EIATTR_KPARAM_INFO
	.align		4
.L_341:
        /*0128*/ 	.byte	0x04, 0x17
        /*012a*/ 	.short	(.L_343 - .L_342)
.L_342:
        /*012c*/ 	.word	0x00000000
        /*0130*/ 	.short	0x0000
        /*0132*/ 	.short	0x0000
        /*0134*/ 	.byte	0x00, 0xf5, 0x21, 0x00


	//----- nvinfo : EIATTR_SPARSE_MMA_MASK
	.align		4
.L_343:
        /*0138*/ 	.byte	0x03, 0x50
        /*013a*/ 	.short	0x0000


	//----- nvinfo : EIATTR_MAXREG_COUNT
	.align		4
        /*013c*/ 	.byte	0x03, 0x1b
        /*013e*/ 	.short	0x00ff


	//----- nvinfo : EIATTR_MERCURY_ISA_VERSION
	.align		4
        /*0140*/ 	.byte	0x03, 0x5f
        /*0142*/ 	.short	0x0101


	//----- nvinfo : EIATTR_VRC_CTA_INIT_COUNT
	.align		4
        /*0144*/ 	.byte	0x02, 0x4a
	.zero		1
	.zero		1


	//----- nvinfo : EIATTR_EXIT_INSTR_OFFSETS
	.align		4
        /*0148*/ 	.byte	0x04, 0x1c
        /*014a*/ 	.short	(.L_345 - .L_344)


	//   ....[0]....
.L_344:
        /*014c*/ 	.word	0x00000070


	//   ....[1]....
        /*0150*/ 	.word	0x00000130


	//----- nvinfo : EIATTR_CRS_STACK_SIZE
	.align		4
.L_345:
        /*0154*/ 	.byte	0x04, 0x1e
        /*0156*/ 	.short	(.L_347 - .L_346)
.L_346:
        /*0158*/ 	.word	0x00000000


	//----- nvinfo : EIATTR_CBANK_PARAM_SIZE
	.align		4
.L_347:
        /*015c*/ 	.byte	0x03, 0x19
        /*015e*/ 	.short	0x0078


	//----- nvinfo : EIATTR_PARAM_CBANK
	.align		4
        /*0160*/ 	.byte	0x04, 0x0a
        /*0162*/ 	.short	(.L_349 - .L_348)
	.align		4
.L_348:
        /*0164*/ 	.word	index@(.nv.constant0._Z14kernelgpuFbou5IdEvPT_S1_S1_S1_S1_S1_S1_S1_S1_S1_S0_iiiiiiii)
        /*0168*/ 	.short	0x0380
        /*016a*/ 	.short	0x0078


	//----- nvinfo : EIATTR_SW_WAR
	.align		4
.L_349:
        /*016c*/ 	.byte	0x04, 0x36
        /*016e*/ 	.short	(.L_351 - .L_350)
.L_350:
        /*0170*/ 	.word	0x00000008
.L_351:


//--------------------- .nv.info._Z14kernelgpuFbou4IdEvPT_S1_S1_S1_S1_S1_S1_S1_S1_S1_S0_iiiiiiii --------------------------
	.section	.nv.info._Z14kernelgpuFbou4IdEvPT_S1_S1_S1_S1_S1_S1_S1_S1_S1_S0_iiiiiiii,"",@"SHT_CUDA_INFO"
	.sectionflags	@""
	.align	4


	//----- nvinfo : EIATTR_CUDA_API_VERSION
	.align		4
        /*0000*/ 	.byte	0x04, 0x37
        /*0002*/ 	.short	(.L_353 - .L_352)
.L_352:
        /*0004*/ 	.word	0x00000082


	//----- nvinfo : EIATTR_KPARAM_INFO
	.align		4
.L_353:
        /*0008*/ 	.byte	0x04, 0x17
        /*000a*/ 	.short	(.L_355 - .L_354)
.L_354:
        /*000c*/ 	.word	0x00000000
        /*0010*/ 	.short	0x0012
        /*0012*/ 	.short	0x0074
        /*0014*/ 	.byte	0x00, 0xf0, 0x11, 0x00


	//----- nvinfo : EIATTR_KPARAM_INFO
	.align		4
.L_355:
        /*0018*/ 	.byte	0x04, 0x17
        /*001a*/ 	.short	(.L_357 - .L_356)
.L_356:
        /*001c*/ 	.word	0x00000000
        /*0020*/ 	.short	0x0011
        /*0022*/ 	.short	0x0070
        /*0024*/ 	.byte	0x00, 0xf0, 0x11, 0x00


	//----- nvinfo : EIATTR_KPARAM_INFO
	.align		4
.L_357:
        /*0028*/ 	.byte	0x04, 0x17
        /*002a*/ 	.short	(.L_359 - .L_358)
.L_358:
        /*002c*/ 	.word	0x00000000
        /*0030*/ 	.short	0x0010
        /*0032*/ 	.short	0x006c
        /*0034*/ 	.byte	0x00, 0xf0, 0x11, 0x00


	//----- nvinfo : EIATTR_KPARAM_INFO
	.align		4
.L_359:
        /*0038*/ 	.byte	0x04, 0x17
        /*003a*/ 	.short	(.L_361 - .L_360)
.L_360:
        /*003c*/ 	.word	0x00000000
        /*0040*/ 	.short	0x000f
        /*0042*/ 	.short	0x0068
        /*0044*/ 	.byte	0x00, 0xf0, 0x11, 0x00


	//----- nvinfo : EIATTR_KPARAM_INFO
	.align		4
.L_361:
        /*0048*/ 	.byte	0x04, 0x17
        /*004a*/ 	.short	(.L_363 - .L_362)
.L_362:
        /*004c*/ 	.word	0x00000000
        /*0050*/ 	.short	0x000e
        /*0052*/ 	.short	0x0064
        /*0054*/ 	.byte	0x00, 0xf0, 0x11, 0x00


	//----- nvinfo : EIATTR_KPARAM_INFO
	.align		4
.L_363:
        /*0058*/ 	.byte	0x04, 0x17
        /*005a*/ 	.short	(.L_365 - .L_364)
.L_364:
        /*005c*/ 	.word	0x00000000
        /*0060*/ 	.short	0x000d
        /*0062*/ 	.short	0x0060
        /*0064*/ 	.byte	0x00, 0xf0, 0x11, 0x00


	//----- nvinfo : EIATTR_KPARAM_INFO
	.align		4
.L_365:
        /*0068*/ 	.byte	0x04, 0x17
        /*006a*/ 	.short	(.L_367 - .L_366)
.L_366:
        /*006c*/ 	.word	0x00000000
        /*0070*/ 	.short	0x000c
        /*0072*/ 	.short	0x005c
        /*0074*/ 	.byte	0x00, 0xf0, 0x11, 0x00


	//----- nvinfo : EIATTR_KPARAM_INFO
	.align		4
.L_367:
        /*0078*/ 	.byte	0x04, 0x17
        /*007a*/ 	.short	(.L_369 - .L_368)
.L_368:
        /*007c*/ 	.word	0x00000000
        /*0080*/ 	.short	0x000b
        /*0082*/ 	.short	0x0058
        /*0084*/ 	.byte	0x00, 0xf0, 0x11, 0x00


	//----- nvinfo : EIATTR_KPARAM_INFO
	.align		4
.L_369:
        /*0088*/ 	.byte	0x04, 0x17
        /*008a*/ 	.short	(.L_371 - .L_370)
.L_370:
        /*008c*/ 	.word	0x00000000
        /*0090*/ 	.short	0x000a
        /*0092*/ 	.short	0x0050
        /*0094*/ 	.byte	0x00, 0xf0, 0x21, 0x00


	//----- nvinfo : EIATTR_KPARAM_INFO
	.align		4
.L_371:
        /*0098*/ 	.byte	0x04, 0x17
        /*009a*/ 	.short	(.L_373 - .L_372)
.L_372:
        /*009c*/ 	.word	0x00000000
        /*00a0*/ 	.short	0x0009
        /*00a2*/ 	.short	0x0048
        /*00a4*/ 	.byte	0x00, 0xf5, 0x21, 0x00


	//----- nvinfo : EIATTR_KPARAM_INFO
	.align		4
.L_373:
        /*00a8*/ 	.byte	0x04, 0x17
        /*00aa*/ 	.short	(.L_375 - .L_374)
.L_374:
        /*00ac*/ 	.word	0x00000000
        /*00b0*/ 	.short	0x0008
        /*00b2*/ 	.short	0x0040
        /*00b4*/ 	.byte	0x00, 0xf5, 0x21, 0x00


	//----- nvinfo : EIATTR_KPARAM_INFO
	.align		4
.L_375:
        /*00b8*/ 	.byte	0x04, 0x17
        /*00ba*/ 	.short	(.L_377 - .L_376)
.L_376:
        /*00bc*/ 	.word	0x00000000
        /*00c0*/ 	.short	0x0007
        /*00c2*/ 	.short	0x0038
        /*00c4*/ 	.byte	0x00, 0xf5, 0x21, 0x00


	//----- nvinfo : EIATTR_KPARAM_INFO
	.align		4
.L_377:
        /*00c8*/ 	.byte	0x04, 0x17
        /*00ca*/ 	.short	(.L_379 - .L_378)
.L_378:
        /*00cc*/ 	.word	0x00000000
        /*00d0*/ 	.short	0x0006
        /*00d2*/ 	.short	0x0030
        /*00d4*/ 	.byte	0x00, 0xf5, 0x21, 0x00


	//----- nvinfo : EIATTR_KPARAM_INFO
	.align		4
.L_379:
        /*00d8*/ 	.byte	0x04, 0x17
        /*00da*/ 	.short	(.L_381 - .L_380)
.L_380:
        /*00dc*/ 	.word	0x00000000
        /*00e0*/ 	.short	0x0005
        /*00e2*/ 	.short	0x0028
        /*00e4*/ 	.byte	0x00, 0xf5, 0x21, 0x00


	//----- nvinfo : EIATTR_KPARAM_INFO
	.align		4
.L_381:
        /*00e8*/ 	.byte	0x04, 0x17
        /*00ea*/ 	.short	(.L_383 - .L_382)
.L_382:
        /*00ec*/ 	.word	0x00000000
        /*00f0*/ 	.short	0x0004
        /*00f2*/ 	.short	0x0020
        /*00f4*/ 	.byte	0x00, 0xf5, 0x21, 0x00


	//----- nvinfo : EIATTR_KPARAM_INFO
	.align		4
.L_383:
        /*00f8*/ 	.byte	0x04, 0x17
        /*00fa*/ 	.short	(.L_385 - .L_384)
.L_384:
        /*00fc*/ 	.word	0x00000000
        /*0100*/ 	.short	0x0003
        /*0102*/ 	.short	0x0018
        /*0104*/ 	.byte	0x00, 0xf5, 0x21, 0x00


	//----- nvinfo : EIATTR_KPARAM_INFO
	.align		4
.L_385:
        /*0108*/ 	.byte	0x04, 0x17
        /*010a*/ 	.short	(.L_387 - .L_386)
.L_386:
        /*010c*/ 	.word	0x00000000
        /*0110*/ 	.short	0x0002
        /*0112*/ 	.short	0x0010
        /*0114*/ 	.byte	0x00, 0xf5, 0x21, 0x00


	//----- nvinfo : EIATTR_KPARAM_INFO
	.align		4
.L_387:
        /*0118*/ 	.byte	0x04, 0x17
        /*011a*/ 	.short	(.L_389 - .L_388)
.L_388:
        /*011c*/ 	.word	0x00000000
        /*0120*/ 	.short	0x0001
        /*0122*/ 	.short	0x0008
        /*0124*/ 	.byte	0x00, 0xf5, 0x21, 0x00


	//----- nvinfo : EIATTR_KPARAM_INFO
	.align		4
.L_389:
        /*0128*/ 	.byte	0x04, 0x17
        /*012a*/ 	.short	(.L_391 - .L_390)
.L_390:
        /*012c*/ 	.word	0x00000000
        /*0130*/ 	.short	0x0000
        /*0132*/ 	.short	0x0000
        /*0134*/ 	.byte	0x00, 0xf5, 0x21, 0x00


	//----- nvinfo : EIATTR_SPARSE_MMA_MASK
	.align		4
.L_391:
        /*0138*/ 	.byte	0x03, 0x50
        /*013a*/ 	.short	0x0000


	//----- nvinfo : EIATTR_MAXREG_COUNT
	.align		4
        /*013c*/ 	.byte	0x03, 0x1b
        /*013e*/ 	.short	0x00ff


	//----- nvinfo : EIATTR_MERCURY_ISA_VERSION
	.align		4
        /*0140*/ 	.byte	0x03, 0x5f
        /*0142*/ 	.short	0x0101


	//----- nvinfo : EIATTR_VRC_CTA_INIT_COUNT
	.align		4
        /*0144*/ 	.byte	0x02, 0x4a
	.zero		1
	.zero		1


	//----- nvinfo : EIATTR_EXIT_INSTR_OFFSETS
	.align		4
        /*0148*/ 	.byte	0x04, 0x1c
        /*014a*/ 	.short	(.L_393 - .L_392)


	//   ....[0]....
.L_392:
        /*014c*/ 	.word	0x00000070


	//   ....[1]....
        /*0150*/ 	.word	0x00000400


	//----- nvinfo : EIATTR_CRS_STACK_SIZE
	.align		4
.L_393:
        /*0154*/ 	.byte	0x04, 0x1e
        /*0156*/ 	.short	(.L_395 - .L_394)
.L_394:
        /*0158*/ 	.word	0x00000000


	//----- nvinfo : EIATTR_CBANK_PARAM_SIZE
	.align		4
.L_395:
        /*015c*/ 	.byte	0x03, 0x19
        /*015e*/ 	.short	0x0078


	//----- nvinfo : EIATTR_PARAM_CBANK
	.align		4
        /*0160*/ 	.byte	0x04, 0x0a
        /*0162*/ 	.short	(.L_397 - .L_396)
	.align		4
.L_396:
        /*0164*/ 	.word	index@(.nv.constant0._Z14kernelgpuFbou4IdEvPT_S1_S1_S1_S1_S1_S1_S1_S1_S1_S0_iiiiiiii)
        /*0168*/ 	.short	0x0380
        /*016a*/ 	.short	0x0078


	//----- nvinfo : EIATTR_SW_WAR
	.align		4
.L_397:
        /*016c*/ 	.byte	0x04, 0x36
        /*016e*/ 	.short	(.L_399 - .L_398)
.L_398:
        /*0170*/ 	.word	0x00000008
.L_399:


//--------------------- .nv.info._Z14kernelgpuFbou3IdEvPT_S1_S1_S1_S1_S1_S1_S1_S1_S1_S0_iiiiiiii --------------------------
	.section	.nv.info._Z14kernelgpuFbou3IdEvPT_S1_S1_S1_S1_S1_S1_S1_S1_S1_S0_iiiiiiii,"",@"SHT_CUDA_INFO"
	.sectionflags	@""
	.align	4


	//----- nvinfo : EIATTR_CUDA_API_VERSION
	.align		4
        /*0000*/ 	.byte	0x04, 0x37
        /*0002*/ 	.short	(.L_401 - .L_400)
.L_400:
        /*0004*/ 	.word	0x00000082


	//----- nvinfo : EIATTR_KPARAM_INFO
	.align		4
.L_401:
        /*0008*/ 	.byte	0x04, 0x17
        /*000a*/ 	.short	(.L_403 - .L_402)
.L_402:
        /*000c*/ 	.word	0x00000000
        /*0010*/ 	.short	0x0012
        /*0012*/ 	.short	0x0074
        /*0014*/ 	.byte	0x00, 0xf0, 0x11, 0x00


	//----- nvinfo : EIATTR_KPARAM_INFO
	.align		4
.L_403:
        /*0018*/ 	.byte	0x04, 0x17
        /*001a*/ 	.short	(.L_405 - .L_404)
.L_404:
        /*001c*/ 	.word	0x00000000
        /*0020*/ 	.short	0x0011
        /*0022*/ 	.short	0x0070
        /*0024*/ 	.byte	0x00, 0xf0, 0x11, 0x00


	//----- nvinfo : EIATTR_KPARAM_INFO
	.align		4
.L_405:
        /*0028*/ 	.byte	0x04, 0x17
        /*002a*/ 	.short	(.L_407 - .L_406)
.L_406:
        /*002c*/ 	.word	0x00000000
        /*0030*/ 	.short	0x0010
        /*0032*/ 	.short	0x006c
        /*0034*/ 	.byte	0x00, 0xf0, 0x11, 0x00


	//----- nvinfo : EIATTR_KPARAM_INFO
	.align		4
.L_407:
        /*0038*/ 	.byte	0x04, 0x17
        /*003a*/ 	.short	(.L_409 - .L_408)
.L_408:
        /*003c*/ 	.word	0x00000000
        /*0040*/ 	.short	0x000f
        /*0042*/ 	.short	0x0068
        /*0044*/ 	.byte	0x00, 0xf0, 0x11, 0x00


	//----- nvinfo : EIATTR_KPARAM_INFO
	.align		4
.L_409:
        /*0048*/ 	.byte	0x04, 0x17
        /*004a*/ 	.short	(.L_411 - .L_410)
.L_410:
        /*004c*/ 	.word	0x00000000
        /*0050*/ 	.short	0x000e
        /*0052*/ 	.short	0x0064
        /*0054*/ 	.byte	0x00, 0xf0, 0x11, 0x00


	//----- nvinfo : EIATTR_KPARAM_INFO
	.align		4
.L_411:
        /*0058*/ 	.byte	0x04, 0x17
        /*005a*/ 	.short	(.L_413 - .L_412)
.L_412:
        /*005c*/ 	.word	0x00000000
        /*0060*/ 	.short	0x000d
        /*0062*/ 	.short	0x0060
        /*0064*/ 	.byte	0x00, 0xf0, 0x11, 0x00


	//----- nvinfo : EIATTR_KPARAM_INFO
	.align		4
.L_413:
        /*0068*/ 	.byte	0x04, 0x17
        /*006a*/ 	.short	(.L_415 - .L_414)
.L_414:
        /*006c*/ 	.word	0x00000000
        /*0070*/ 	.short	0x000c
        /*0072*/ 	.short	0x005c
        /*0074*/ 	.byte	0x00, 0xf0, 0x11, 0x00


	//----- nvinfo : EIATTR_KPARAM_INFO
	.align		4
.L_415:
        /*0078*/ 	.byte	0x04, 0x17
        /*007a*/ 	.short	(.L_417 - .L_416)
.L_416:
        /*007c*/ 	.word	0x00000000
        /*0080*/ 	.short	0x000b
        /*0082*/ 	.short	0x0058
        /*0084*/ 	.byte	0x00, 0xf0, 0x11, 0x00


	//----- nvinfo : EIATTR_KPARAM_INFO
	.align		4
.L_417:
        /*0088*/ 	.byte	0x04, 0x17
        /*008a*/ 	.short	(.L_419 - .L_418)
.L_418:
        /*008c*/ 	.word	0x00000000
        /*0090*/ 	.short	0x000a
        /*0092*/ 	.short	0x0050
        /*0094*/ 	.byte	0x00, 0xf0, 0x21, 0x00


	//----- nvinfo : EIATTR_KPARAM_INFO
	.align		4
.L_419:
        /*0098*/ 	.byte	0x04, 0x17
        /*009a*/ 	.short	(.L_421 - .L_420)
.L_420:
        /*009c*/ 	.word	0x00000000
        /*00a0*/ 	.short	0x0009
        /*00a2*/ 	.short	0x0048
        /*00a4*/ 	.byte	0x00, 0xf5, 0x21, 0x00


	//----- nvinfo : EIATTR_KPARAM_INFO
	.align		4
.L_421:
        /*00a8*/ 	.byte	0x04, 0x17
        /*00aa*/ 	.short	(.L_423 - .L_422)
.L_422:
        /*00ac*/ 	.word	0x00000000
        /*00b0*/ 	.short	0x0008
        /*00b2*/ 	.short	0x0040
        /*00b4*/ 	.byte	0x00, 0xf5, 0x21, 0x00


	//----- nvinfo : EIATTR_KPARAM_INFO
	.align		4
.L_423:
        /*00b8*/ 	.byte	0x04, 0x17
        /*00ba*/ 	.short	(.L_425 - .L_424)
.L_424:
        /*00bc*/ 	.word	0x00000000
        /*00c0*/ 	.short	0x0007
        /*00c2*/ 	.short	0x0038
        /*00c4*/ 	.byte	0x00, 0xf5, 0x21, 0x00


	//----- nvinfo : EIATTR_KPARAM_INFO
	.align		4
.L_425:
        /*00c8*/ 	.byte	0x04, 0x17
        /*00ca*/ 	.short	(.L_427 - .L_426)
.L_426:
        /*00cc*/ 	.word	0x00000000
        /*00d0*/ 	.short	0x0006
        /*00d2*/ 	.short	0x0030
        /*00d4*/ 	.byte	0x00, 0xf5, 0x21, 0x00


	//----- nvinfo : EIATTR_KPARAM_INFO
	.align		4
.L_427:
        /*00d8*/ 	.byte	0x04, 0x17
        /*00da*/ 	.short	(.L_429 - .L_428)
.L_428:
        /*00dc*/ 	.word	0x00000000
        /*00e0*/ 	.short	0x0005
        /*00e2*/ 	.short	0x0028
        /*00e4*/ 	.byte	0x00, 0xf5, 0x21, 0x00


	//----- nvinfo : EIATTR_KPARAM_INFO
	.align		4
.L_429:
        /*00e8*/ 	.byte	0x04, 0x17
        /*00ea*/ 	.short	(.L_431 - .L_430)
.L_430:
        /*00ec*/ 	.word	0x00000000
        /*00f0*/ 	.short	0x0004
        /*00f2*/ 	.short	0x0020
        /*00f4*/ 	.byte	0x00, 0xf5, 0x21, 0x00


	//----- nvinfo : EIATTR_KPARAM_INFO
	.align		4
.L_431:
        /*00f8*/ 	.byte	0x04, 0x17
        /*00fa*/ 	.short	(.L_433 - .L_432)
.L_432:
        /*00fc*/ 	.word	0x00000000
        /*0100*/ 	.short	0x0003
        /*0102*/ 	.short	0x0018
        /*0104*/ 	.byte	0x00, 0xf5, 0x21, 0x00


	//----- nvinfo : EIATTR_KPARAM_INFO
	.align		4
.L_433:
        /*0108*/ 	.byte	0x04, 0x17
        /*010a*/ 	.short	(.L_435 - .L_434)
.L_434:
        /*010c*/ 	.word	0x00000000
        /*0110*/ 	.short	0x0002
        /*0112*/ 	.short	0x0010
        /*0114*/ 	.byte	0x00, 0xf5, 0x21, 0x00


	//----- nvinfo : EIATTR_KPARAM_INFO
	.align		4
.L_435:
        /*0118*/ 	.byte	0x04, 0x17
        /*011a*/ 	.short	(.L_437 - .L_436)
.L_436:
        /*011c*/ 	.word	0x00000000
        /*0120*/ 	.short	0x0001
        /*0122*/ 	.short	0x0008
        /*0124*/ 	.byte	0x00, 0xf5, 0x21, 0x00


	//----- nvinfo : EIATTR_KPARAM_INFO
	.align		4
.L_437:
        /*0128*/ 	.byte	0x04, 0x17
        /*012a*/ 	.short	(.L_439 - .L_438)
.L_438:
        /*012c*/ 	.word	0x00000000
        /*0130*/ 	.short	0x0000
        /*0132*/ 	.short	0x0000
        /*0134*/ 	.byte	0x00, 0xf5, 0x21, 0x00


	//----- nvinfo : EIATTR_SPARSE_MMA_MASK
	.align		4
.L_439:
        /*0138*/ 	.byte	0x03, 0x50
        /*013a*/ 	.short	0x0000


	//----- nvinfo : EIATTR_MAXREG_COUNT
	.align		4
        /*013c*/ 	.byte	0x03, 0x1b
        /*013e*/ 	.short	0x00ff


	//----- nvinfo : EIATTR_MERCURY_ISA_VERSION
	.align		4
        /*0140*/ 	.byte	0x03, 0x5f
        /*0142*/ 	.short	0x0101


	//----- nvinfo : EIATTR_VRC_CTA_INIT_COUNT
	.align		4
        /*0144*/ 	.byte	0x02, 0x4a
	.zero		1
	.zero		1


	//----- nvinfo : EIATTR_EXIT_INSTR_OFFSETS
	.align		4
        /*0148*/ 	.byte	0x04, 0x1c
        /*014a*/ 	.short	(.L_441 - .L_440)


	//   ....[0]....
.L_440:
        /*014c*/ 	.word	0x00000070


	//   ....[1]....
        /*0150*/ 	.word	0x00000e40


	//----- nvinfo : EIATTR_CRS_STACK_SIZE
	.align		4
.L_441:
        /*0154*/ 	.byte	0x04, 0x1e
        /*0156*/ 	.short	(.L_443 - .L_442)
.L_442:
        /*0158*/ 	.word	0x00000000


	//----- nvinfo : EIATTR_CBANK_PARAM_SIZE
	.align		4
.L_443:
        /*015c*/ 	.byte	0x03, 0x19
        /*015e*/ 	.short	0x0078


	//----- nvinfo : EIATTR_PARAM_CBANK
	.align		4
        /*0160*/ 	.byte	0x04, 0x0a
        /*0162*/ 	.short	(.L_445 - .L_444)
	.align		4
.L_444:
        /*0164*/ 	.word	index@(.nv.constant0._Z14kernelgpuFbou3IdEvPT_S1_S1_S1_S1_S1_S1_S1_S1_S1_S0_iiiiiiii)
        /*0168*/ 	.short	0x0380
        /*016a*/ 	.short	0x0078


	//----- nvinfo : EIATTR_SW_WAR
	.align		4
.L_445:
        /*016c*/ 	.byte	0x04, 0x36
        /*016e*/ 	.short	(.L_447 - .L_446)
.L_446:
        /*0170*/ 	.word	0x00000008
.L_447:


//--------------------- .nv.info._Z14kernelgpuFbou2IdEvPT_S1_S1_S1_S1_S1_S1_S1_S1_S1_S0_iiiiiiii --------------------------
	.section	.nv.info._Z14kernelgpuFbou2IdEvPT_S1_S1_S1_S1_S1_S1_S1_S1_S1_S0_iiiiiiii,"",@"SHT_CUDA_INFO"
	.sectionflags	@""
	.align	4


	//----- nvinfo : EIATTR_CUDA_API_VERSION
	.align		4
        /*0000*/ 	.byte	0x04, 0x37
        /*0002*/ 	.short	(.L_449 - .L_448)
.L_448:
        /*0004*/ 	.word	0x00000082


	//----- nvinfo : EIATTR_KPARAM_INFO
	.align		4
.L_449:
        /*0008*/ 	.byte	0x04, 0x17
        /*000a*/ 	.short	(.L_451 - .L_450)
.L_450:
        /*000c*/ 	.word	0x00000000
        /*0010*/ 	.short	0x0012
        /*0012*/ 	.short	0x0074
        /*0014*/ 	.byte	0x00, 0xf0, 0x11, 0x00


	//----- nvinfo : EIATTR_KPARAM_INFO
	.align		4
.L_451:
        /*0018*/ 	.byte	0x04, 0x17
        /*001a*/ 	.short	(.L_453 - .L_452)
.L_452:
        /*001c*/ 	.word	0x00000000
        /*0020*/ 	.short	0x0011
        /*0022*/ 	.short	0x0070
        /*0024*/ 	.byte	0x00, 0xf0, 0x11, 0x00


	//----- nvinfo : EIATTR_KPARAM_INFO
	.align		4
.L_453:
        /*0028*/ 	.byte	0x04, 0x17
        /*002a*/ 	.short	(.L_455 - .L_454)
.L_454:
        /*002c*/ 	.word	0x00000000
        /*0030*/ 	.short	0x0010
        /*0032*/ 	.short	0x006c
        /*0034*/ 	.byte	0x00, 0xf0, 0x11, 0x00


	//----- nvinfo : EIATTR_KPARAM_INFO
	.align		4
.L_455:
        /*0038*/ 	.byte	0x04, 0x17
        /*003a*/ 	.short	(.L_457 - .L_456)
.L_456:
        /*003c*/ 	.word	0x00000000
        /*0040*/ 	.short	0x000f
        /*0042*/ 	.short	0x0068
        /*0044*/ 	.byte	0x00, 0xf0, 0x11, 0x00


	//----- nvinfo : EIATTR_KPARAM_INFO
	.align		4
.L_457:
        /*0048*/ 	.byte	0x04, 0x17
        /*004a*/ 	.short	(.L_459 - .L_458)
.L_458:
        /*004c*/ 	.word	0x00000000
        /*0050*/ 	.short	0x000e
        /*0052*/ 	.short	0x0064
        /*0054*/ 	.byte	0x00, 0xf0, 0x11, 0x00


	//----- nvinfo : EIATTR_KPARAM_INFO
	.align		4
.L_459:
        /*0058*/ 	.byte	0x04, 0x17
        /*005a*/ 	.short	(.L_461 - .L_460)
.L_460:
        /*005c*/ 	.word	0x00000000
        /*0060*/ 	.short	0x000d
        /*0062*/ 	.short	0x0060
        /*0064*/ 	.byte	0x00, 0xf0, 0x11, 0x00


	//----- nvinfo : EIATTR_KPARAM_INFO
	.align		4
.L_461:
        /*0068*/ 	.byte	0x04, 0x17
        /*006a*/ 	.short	(.L_463 - .L_462)
.L_462:
        /*006c*/ 	.word	0x00000000
        /*0070*/ 	.short	0x000c
        /*0072*/ 	.short	0x005c
        /*0074*/ 	.byte	0x00, 0xf0, 0x11, 0x00


	//----- nvinfo : EIATTR_KPARAM_INFO
	.align		4
.L_463:
        /*0078*/ 	.byte	0x04, 0x17
        /*007a*/ 	.short	(.L_465 - .L_464)
.L_464:
        /*007c*/ 	.word	0x00000000
        /*0080*/ 	.short	0x000b
        /*0082*/ 	.short	0x0058
        /*0084*/ 	.byte	0x00, 0xf0, 0x11, 0x00


	//----- nvinfo : EIATTR_KPARAM_INFO
	.align		4
.L_465:
        /*0088*/ 	.byte	0x04, 0x17
        /*008a*/ 	.short	(.L_467 - .L_466)
.L_466:
        /*008c*/ 	.word	0x00000000
        /*0090*/ 	.short	0x000a
        /*0092*/ 	.short	0x0050
        /*0094*/ 	.byte	0x00, 0xf0, 0x21, 0x00


	//----- nvinfo : EIATTR_KPARAM_INFO
	.align		4
.L_467:
        /*0098*/ 	.byte	0x04, 0x17
        /*009a*/ 	.short	(.L_469 - .L_468)
.L_468:
        /*009c*/ 	.word	0x00000000
        /*00a0*/ 	.short	0x0009
        /*00a2*/ 	.short	0x0048
        /*00a4*/ 	.byte	0x00, 0xf5, 0x21, 0x00


	//----- nvinfo : EIATTR_KPARAM_INFO
	.align		4
.L_469:
        /*00a8*/ 	.byte	0x04, 0x17
        /*00aa*/ 	.short	(.L_471 - .L_470)
.L_470:
        /*00ac*/ 	.word	0x00000000
        /*00b0*/ 	.short	0x0008
        /*00b2*/ 	.short	0x0040
        /*00b4*/ 	.byte	0x00, 0xf5, 0x21, 0x00


	//----- nvinfo : EIATTR_KPARAM_INFO
	.align		4
.L_471:
        /*00b8*/ 	.byte	0x04, 0x17
        /*00ba*/ 	.short	(.L_473 - .L_472)
.L_472:
        /*00bc*/ 	.word	0x00000000
        /*00c0*/ 	.short	0x0007
        /*00c2*/ 	.short	0x0038
        /*00c4*/ 	.byte	0x00, 0xf5, 0x21, 0x00


	//----- nvinfo : EIATTR_KPARAM_INFO
	.align		4
.L_473:
        /*00c8*/ 	.byte	0x04, 0x17
        /*00ca*/ 	.short	(.L_475 - .L_474)
.L_474:
        /*00cc*/ 	.word	0x00000000
        /*00d0*/ 	.short	0x0006
        /*00d2*/ 	.short	0x0030
        /*00d4*/ 	.byte	0x00, 0xf5, 0x21, 0x00


	//----- nvinfo : EIATTR_KPARAM_INFO
	.align		4
.L_475:
        /*00d8*/ 	.byte	0x04, 0x17
        /*00da*/ 	.short	(.L_477 - .L_476)
.L_476:
        /*00dc*/ 	.word	0x00000000
        /*00e0*/ 	.short	0x0005
        /*00e2*/ 	.short	0x0028
        /*00e4*/ 	.byte	0x00, 0xf5, 0x21, 0x00


	//----- nvinfo : EIATTR_KPARAM_INFO
	.align		4
.L_477:
        /*00e8*/ 	.byte	0x04, 0x17
        /*00ea*/ 	.short	(.L_479 - .L_478)
.L_478:
        /*00ec*/ 	.word	0x00000000
        /*00f0*/ 	.short	0x0004
        /*00f2*/ 	.short	0x0020
        /*00f4*/ 	.byte	0x00, 0xf5, 0x21, 0x00


	//----- nvinfo : EIATTR_KPARAM_INFO
	.align		4
.L_479:
        /*00f8*/ 	.byte	0x04, 0x17
        /*00fa*/ 	.short	(.L_481 - .L_480)
.L_480:
        /*00fc*/ 	.word	0x00000000
        /*0100*/ 	.short	0x0003
        /*0102*/ 	.short	0x0018
        /*0104*/ 	.byte	0x00, 0xf5, 0x21, 0x00


	//----- nvinfo : EIATTR_KPARAM_INFO
	.align		4
.L_481:
        /*0108*/ 	.byte	0x04, 0x17
        /*010a*/ 	.short	(.L_483 - .L_482)
.L_482:
        /*010c*/ 	.word	0x00000000
        /*0110*/ 	.short	0x0002
        /*0112*/ 	.short	0x0010
        /*0114*/ 	.byte	0x00, 0xf5, 0x21, 0x00


	//----- nvinfo : EIATTR_KPARAM_INFO
	.align		4
.L_483:
        /*0118*/ 	.byte	0x04, 0x17
        /*011a*/ 	.short	(.L_485 - .L_484)
.L_484:
        /*011c*/ 	.word	0x00000000
        /*0120*/ 	.short	0x0001
        /*0122*/ 	.short	0x0008
        /*0124*/ 	.byte	0x00, 0xf5, 0x21, 0x00


	//----- nvinfo : EIATTR_KPARAM_INFO
	.align		4
.L_485:
        /*0128*/ 	.byte	0x04, 0x17
        /*012a*/ 	.short	(.L_487 - .L_486)
.L_486:
        /*012c*/ 	.word	0x00000000
        /*0130*/ 	.short	0x0000
        /*0132*/ 	.short	0x0000
        /*0134*/ 	.byte	0x00, 0xf5, 0x21, 0x00


	//----- nvinfo : EIATTR_SPARSE_MMA_MASK
	.align		4
.L_487:
        /*0138*/ 	.byte	0x03, 0x50
        /*013a*/ 	.short	0x0000


	//----- nvinfo : EIATTR_MAXREG_COUNT
	.align		4
        /*013c*/ 	.byte	0x03, 0x1b
        /*013e*/ 	.short	0x00ff


	//----- nvinfo : EIATTR_MERCURY_ISA_VERSION
	.align		4
        /*0140*/ 	.byte	0x03, 0x5f
        /*0142*/ 	.short	0x0101


	//----- nvinfo : EIATTR_VRC_CTA_INIT_COUNT
	.align		4
        /*0144*/ 	.byte	0x02, 0x4a
	.zero		1
	.zero		1


	//----- nvinfo : EIATTR_EXIT_INSTR_OFFSETS
	.align		4
        /*0148*/ 	.byte	0x04, 0x1c
        /*014a*/ 	.short	(.L_489 - .L_488)


	//   ....[0]....
.L_488:
        /*014c*/ 	.word	0x00000070


	//   ....[1]....
        /*0150*/ 	.word	0x00000130


	//----- nvinfo : EIATTR_CRS_STACK_SIZE
	.align		4
.L_489:
        /*0154*/ 	.byte	0x04, 0x1e
        /*0156*/ 	.short	(.L_491 - .L_490)
.L_490:
        /*0158*/ 	.word	0x00000000


	//----- nvinfo : EIATTR_CBANK_PARAM_SIZE
	.align		4
.L_491:
        /*015c*/ 	.byte	0x03, 0x19
        /*015e*/ 	.short	0x0078


	//----- nvinfo : EIATTR_PARAM_CBANK
	.align		4
        /*0160*/ 	.byte	0x04, 0x0a
        /*0162*/ 	.short	(.L_493 - .L_492)
	.align		4
.L_492:
        /*0164*/ 	.word	index@(.nv.constant0._Z14kernelgpuFbou2IdEvPT_S1_S1_S1_S1_S1_S1_S1_S1_S1_S0_iiiiiiii)
        /*0168*/ 	.short	0x0380
        /*016a*/ 	.short	0x0078


	//----- nvinfo : EIATTR_SW_WAR
	.align		4
.L_493:
        /*016c*/ 	.byte	0x04, 0x36
        /*016e*/ 	.short	(.L_495 - .L_494)
.L_494:
        /*0170*/ 	.word	0x00000008
.L_495:


//--------------------- .nv.info._Z14kernelgpuFbou1IdEvPT_S1_S1_S1_S1_S1_S1_S1_S1_S1_S0_iiiiiiii --------------------------
	.section	.nv.info._Z14kernelgpuFbou1IdEvPT_S1_S1_S1_S1_S1_S1_S1_S1_S1_S0_iiiiiiii,"",@"SHT_CUDA_INFO"
	.sectionflags	@""
	.align	4


	//----- nvinfo : EIATTR_CUDA_API_VERSION
	.align		4
        /*0000*/ 	.byte	0x04, 0x37
        /*0002*/ 	.short	(.L_497 - .L_496)
.L_496:
        /*0004*/ 	.word	0x00000082


	//----- nvinfo : EIATTR_KPARAM_INFO
	.align		4
.L_497:
        /*0008*/ 	.byte	0x04, 0x17
        /*000a*/ 	.short	(.L_499 - .L_498)
.L_498:
        /*000c*/ 	.word	0x00000000
        /*0010*/ 	.short	0x0012
        /*0012*/ 	.short	0x0074
        /*0014*/ 	.byte	0x00, 0xf0, 0x11, 0x00


	//----- nvinfo : EIATTR_KPARAM_INFO
	.align		4
.L_499:
        /*0018*/ 	.byte	0x04, 0x17
        /*001a*/ 	.short	(.L_501 - .L_500)
.L_500:
        /*001c*/ 	.word	0x00000000
        /*0020*/ 	.short	0x0011
        /*0022*/ 	.short	0x0070
        /*0024*/ 	.byte	0x00, 0xf0, 0x11, 0x00


	//----- nvinfo : EIATTR_KPARAM_INFO
	.align		4
.L_501:
        /*0028*/ 	.byte	0x04, 0x17
        /*002a*/ 	.short	(.L_503 - .L_502)
.L_502:
        /*002c*/ 	.word	0x00000000
        /*0030*/ 	.short	0x0010
        /*0032*/ 	.short	0x006c
        /*0034*/ 	.byte	0x00, 0xf0, 0x11, 0x00


	//----- nvinfo : EIATTR_KPARAM_INFO
	.align		4
.L_503:
        /*0038*/ 	.byte	0x04, 0x17
        /*003a*/ 	.short	(.L_505 - .L_504)
.L_504:
        /*003c*/ 	.word	0x00000000
        /*0040*/ 	.short	0x000f
        /*0042*/ 	.short	0x0068
        /*0044*/ 	.byte	0x00, 0xf0, 0x11, 0x00


	//----- nvinfo : EIATTR_KPARAM_INFO
	.align		4
.L_505:
        /*0048*/ 	.byte	0x04, 0x17
        /*004a*/ 	.short	(.L_507 - .L_506)
.L_506:
        /*004c*/ 	.word	0x00000000
        /*0050*/ 	.short	0x000e
        /*0052*/ 	.short	0x0064
        /*0054*/ 	.byte	0x00, 0xf0, 0x11, 0x00


	//----- nvinfo : EIATTR_KPARAM_INFO
	.align		4
.L_507:
        /*0058*/ 	.byte	0x04, 0x17
        /*005a*/ 	.short	(.L_509 - .L_508)
.L_508:
        /*005c*/ 	.word	0x00000000
        /*0060*/ 	.short	0x000d
        /*0062*/ 	.short	0x0060
        /*0064*/ 	.byte	0x00, 0xf0, 0x11, 0x00


	//----- nvinfo : EIATTR_KPARAM_INFO
	.align		4
.L_509:
        /*0068*/ 	.byte	0x04, 0x17
        /*006a*/ 	.short	(.L_511 - .L_510)
.L_510:
        /*006c*/ 	.word	0x00000000
        /*0070*/ 	.short	0x000c
        /*0072*/ 	.short	0x005c
        /*0074*/ 	.byte	0x00, 0xf0, 0x11, 0x00


	//----- nvinfo : EIATTR_KPARAM_INFO
	.align		4
.L_511:
        /*0078*/ 	.byte	0x04, 0x17
        /*007a*/ 	.short	(.L_513 - .L_512)
.L_512:
        /*007c*/ 	.word	0x00000000
        /*0080*/ 	.short	0x000b
        /*0082*/ 	.short	0x0058
        /*0084*/ 	.byte	0x00, 0xf0, 0x11, 0x00


	//----- nvinfo : EIATTR_KPARAM_INFO
	.align		4
.L_513:
        /*0088*/ 	.byte	0x04, 0x17
        /*008a*/ 	.short	(.L_515 - .L_514)
.L_514:
        /*008c*/ 	.word	0x00000000
        /*0090*/ 	.short	0x000a
        /*0092*/ 	.short	0x0050
        /*0094*/ 	.byte	0x00, 0xf0, 0x21, 0x00


	//----- nvinfo : EIATTR_KPARAM_INFO
	.align		4
.L_515:
        /*0098*/ 	.byte	0x04, 0x17
        /*009a*/ 	.short	(.L_517 - .L_516)
.L_516:
        /*009c*/ 	.word	0x00000000
        /*00a0*/ 	.short	0x0009
        /*00a2*/ 	.short	0x0048
        /*00a4*/ 	.byte	0x00, 0xf5, 0x21, 0x00


	//----- nvinfo : EIATTR_KPARAM_INFO
	.align		4
.L_517:
        /*00a8*/ 	.byte	0x04, 0x17
        /*00aa*/ 	.short	(.L_519 - .L_518)
.L_518:
        /*00ac*/ 	.word	0x00000000
        /*00b0*/ 	.short	0x0008
        /*00b2*/ 	.short	0x0040
        /*00b4*/ 	.byte	0x00, 0xf5, 0x21, 0x00


	//----- nvinfo : EIATTR_KPARAM_INFO
	.align		4
.L_519:
        /*00b8*/ 	.byte	0x04, 0x17
        /*00ba*/ 	.short	(.L_521 - .L_520)
.L_520:
        /*00bc*/ 	.word	0x00000000
        /*00c0*/ 	.short	0x0007
        /*00c2*/ 	.short	0x0038
        /*00c4*/ 	.byte	0x00, 0xf5, 0x21, 0x00


	//----- nvinfo : EIATTR_KPARAM_INFO
	.align		4
.L_521:
        /*00c8*/ 	.byte	0x04, 0x17
        /*00ca*/ 	.short	(.L_523 - .L_522)
.L_522:
        /*00cc*/ 	.word	0x00000000
        /*00d0*/ 	.short	0x0006
        /*00d2*/ 	.short	0x0030
        /*00d4*/ 	.byte	0x00, 0xf5, 0x21, 0x00


	//----- nvinfo : EIATTR_KPARAM_INFO
	.align		4
.L_523:
        /*00d8*/ 	.byte	0x04, 0x17
        /*00da*/ 	.short	(.L_525 - .L_524)
.L_524:
        /*00dc*/ 	.word	0x00000000
        /*00e0*/ 	.short	0x0005
        /*00e2*/ 	.short	0x0028
        /*00e4*/ 	.byte	0x00, 0xf5, 0x21, 0x00


	//----- nvinfo : EIATTR_KPARAM_INFO
	.align		4
.L_525:
        /*00e8*/ 	.byte	0x04, 0x17
        /*00ea*/ 	.short	(.L_527 - .L_526)
.L_526:
        /*00ec*/ 	.word	0x00000000
        /*00f0*/ 	.short	0x0004
        /*00f2*/ 	.short	0x0020
        /*00f4*/ 	.byte	0x00, 0xf5, 0x21, 0x00


	//----- nvinfo : EIATTR_KPARAM_INFO
	.align		4
.L_527:
        /*00f8*/ 	.byte	0x04, 0x17
        /*00fa*/ 	.short	(.L_529 - .L_528)
.L_528:
        /*00fc*/ 	.word	0x00000000
        /*0100*/ 	.short	0x0003
        /*0102*/ 	.short	0x0018
        /*0104*/ 	.byte	0x00, 0xf5, 0x21, 0x00


	//----- nvinfo : EIATTR_KPARAM_INFO
	.align		4
.L_529:
        /*0108*/ 	.byte	0x04, 0x17
        /*010a*/ 	.short	(.L_531 - .L_530)
.L_530:
        /*010c*/ 	.word	0x00000000
        /*0110*/ 	.short	0x0002
        /*0112*/ 	.short	0x0010
        /*0114*/ 	.byte	0x00, 0xf5, 0x21, 0x00


	//----- nvinfo : EIATTR_KPARAM_INFO
	.align		4
.L_531:
        /*0118*/ 	.byte	0x04, 0x17
        /*011a*/ 	.short	(.L_533 - .L_532)
.L_532:
        /*011c*/ 	.word	0x00000000
        /*0120*/ 	.short	0x0001
        /*0122*/ 	.short	0x0008
        /*0124*/ 	.byte	0x00, 0xf5, 0x21, 0x00


	//----- nvinfo : EIATTR_KPARAM_INFO
	.align		4
.L_533:
        /*0128*/ 	.byte	0x04, 0x17
        /*012a*/ 	.short	(.L_535 - .L_534)
.L_534:
        /*012c*/ 	.word	0x00000000
        /*0130*/ 	.short	0x0000
        /*0132*/ 	.short	0x0000
        /*0134*/ 	.byte	0x00, 0xf5, 0x21, 0x00


	//----- nvinfo : EIATTR_SPARSE_MMA_MASK
	.align		4
.L_535:
        /*0138*/ 	.byte	0x03, 0x50
        /*013a*/ 	.short	0x0000


	//----- nvinfo : EIATTR_MAXREG_COUNT
	.align		4
        /*013c*/ 	.byte	0x03, 0x1b
        /*013e*/ 	.short	0x00ff


	//----- nvinfo : EIATTR_MERCURY_ISA_VERSION
	.align		4
        /*0140*/ 	.byte	0x03, 0x5f
        /*0142*/ 	.short	0x0101


	//----- nvinfo : EIATTR_VRC_CTA_INIT_COUNT
	.align		4
        /*0144*/ 	.byte	0x02, 0x4a
	.zero		1
	.zero		1


	//----- nvinfo : EIATTR_EXIT_INSTR_OFFSETS
	.align		4
        /*0148*/ 	.byte	0x04, 0x1c
        /*014a*/ 	.short	(.L_537 - .L_536)


	//   ....[0]....
.L_536:
        /*014c*/ 	.word	0x00000070


	//   ....[1]....
        /*0150*/ 	.word	0x00000370


	//----- nvinfo : EIATTR_CRS_STACK_SIZE
	.align		4
.L_537:
        /*0154*/ 	.byte	0x04, 0x1e
        /*0156*/ 	.short	(.L_539 - .L_538)
.L_538:
        /*0158*/ 	.word	0x00000000


	//----- nvinfo : EIATTR_CBANK_PARAM_SIZE
	.align		4
.L_539:
        /*015c*/ 	.byte	0x03, 0x19
        /*015e*/ 	.short	0x0078


	//----- nvinfo : EIATTR_PARAM_CBANK
	.align		4
        /*0160*/ 	.byte	0x04, 0x0a
        /*0162*/ 	.short	(.L_541 - .L_540)
	.align		4
.L_540:
        /*0164*/ 	.word	index@(.nv.constant0._Z14kernelgpuFbou1IdEvPT_S1_S1_S1_S1_S1_S1_S1_S1_S1_S0_iiiiiiii)
        /*0168*/ 	.short	0x0380
        /*016a*/ 	.short	0x0078


	//----- nvinfo : EIATTR_SW_WAR
	.align		4
.L_541:
        /*016c*/ 	.byte	0x04, 0x36
        /*016e*/ 	.short	(.L_543 - .L_542)
.L_542:
        /*0170*/ 	.word	0x00000008
.L_543:


//--------------------- .nv.callgraph             --------------------------
	.section	.nv.callgraph,"",@"SHT_CUDA_CALLGRAPH"
	.align	4
	.sectionentsize	8
	.align		4
        /*0000*/ 	.word	0x00000000
	.align		4
        /*0004*/ 	.word	0xffffffff
	.align		4
        /*0008*/ 	.word	0x00000000
	.align		4
        /*000c*/ 	.word	0xfffffffe
	.align		4
        /*0010*/ 	.word	0x00000000
	.align		4
        /*0014*/ 	.word	0xfffffffd
	.align		4
        /*0018*/ 	.word	0x00000000
	.align		4
        /*001c*/ 	.word	0xfffffffc


//--------------------- .text._Z14kernelgpuFbou5IfEvPT_S1_S1_S1_S1_S1_S1_S1_S1_S1_S0_iiiiiiii --------------------------
	.section	.text._Z14kernelgpuFbou5IfEvPT_S1_S1_S1_S1_S1_S1_S1_S1_S1_S0_iiiiiiii,"ax",@progbits
	.align	128
        .global         _Z14kernelgpuFbou5IfEvPT_S1_S1_S1_S1_S1_S1_S1_S1_S1_S0_iiiiiiii
        .type           _Z14kernelgpuFbou5IfEvPT_S1_S1_S1_S1_S1_S1_S1_S1_S1_S0_iiiiiiii,@function
        .size           _Z14kernelgpuFbou5IfEvPT_S1_S1_S1_S1_S1_S1_S1_S1_S1_S0_iiiiiiii,(.L_x_43 - _Z14kernelgpuFbou5IfEvPT_S1_S1_S1_S1_S1_S1_S1_S1_S1_S0_iiiiiiii)
        .other          _Z14kernelgpuFbou5IfEvPT_S1_S1_S1_S1_S1_S1_S1_S1_S1_S0_iiiiiiii,@"STO_CUDA_ENTRY STV_DEFAULT"
_Z14kernelgpuFbou5IfEvPT_S1_S1_S1_S1_S1_S1_S1_S1_S1_S0_iiiiiiii:
.text._Z14kernelgpuFbou5IfEvPT_S1_S1_S1_S1_S1_S1_S1_S1_S1_S0_iiiiiiii:
[----:B------:R-:W-:Y:S01]  /*0000*/  LDC R1, c[0x0][0x37c] ;  /* 0x0000df00ff017b82 */ /* 0x000fe20000000800 */
[----:B------:R-:W0:Y:S07]  /*0010*/  S2R R0, SR_TID.X ;  /* 0x0000000000007919 */ /* 0x000e2e0000002100 */
[----:B------:R-:W0:Y:S08]  /*0020*/  S2UR UR4, SR_CTAID.X ;  /* 0x00000000000479c3 */ /* 0x000e300000002500 */
[----:B------:R-:W0:Y:S08]  /*0030*/  LDC R9, c[0x0][0x360] ;  /* 0x0000d800ff097b82 */ /* 0x000e300000000800 */
[----:B------:R-:W1:Y:S01]  /*0040*/  LDC R11, c[0x0][0x3d8] ;  /* 0x0000f600ff0b7b82 */ /* 0x000e620000000800 */
[----:B0-----:R-:W-:-:S05]  /*0050*/  IMAD R0, R9, UR4, R0 ;  /* 0x0000000409007c24 */ /* 0x001fca000f8e0200 */
[----:B-1----:R-:W-:-:S13]  /*0060*/  ISETP.GE.AND P0, PT, R0, R11, PT ;  /* 0x0000000b0000720c */ /* 0x002fda0003f06270 */
[----:B------:R-:W-:Y:S05]  /*0070*/  @P0 EXIT ;  /* 0x000000000000094d */ /* 0x000fea0003800000 */
[----:B------:R-:W0:Y:S01]  /*0080*/  LDC.64 R6, c[0x0][0x380] ;  /* 0x0000e000ff067b82 */ /* 0x000e220000000a00 */
[----:B------:R-:W1:Y:S01]  /*0090*/  LDCU UR4, c[0x0][0x370] ;  /* 0x00006e00ff0477ac */ /* 0x000e620008000800 */
[----:B------:R-:W2:Y:S01]  /*00a0*/  LDCU.64 UR6, c[0x0][0x358] ;  /* 0x00006b00ff0677ac */ /* 0x000ea20008000a00 */
[----:B-1----:R-:W-:-:S07]  /*00b0*/  IMAD R9, R9, UR4, RZ ;  /* 0x0000000409097c24 */ /* 0x002fce000f8e02ff */
.L_x_0:
[----:B01----:R-:W-:Y:S01]  /*00c0*/  IMAD.WIDE R2, R0, 0x4, R6 ;  /* 0x0000000400027825 */ /* 0x003fe200078e0206 */
[----:B------:R-:W-:-:S04]  /*00d0*/  IADD3 R0, PT, PT, R9, R0, RZ ;  /* 0x0000000009007210 */ /* 0x000fc80007ffe0ff */
[----:B--2---:R1:W-:Y:S01]  /*00e0*/  STG.E desc[UR6][R2.64], RZ ;  /* 0x000000ff02007986 */ /* 0x0043e2000c101906 */
[----:B------:R-:W-:Y:S01]  /*00f0*/  IMAD.WIDE R4, R11, 0x4, R2 ;  /* 0x000000040b047825 */ /* 0x000fe200078e0202 */
[----:B------:R-:W-:-:S04]  /*0100*/  ISETP.GE.AND P0, PT, R0, R11, PT ;  /* 0x0000000b0000720c */ /* 0x000fc80003f06270 */
[----:B------:R1:W-:Y:S09]  /*0110*/  STG.E desc[UR6][R4.64], RZ ;  /* 0x000000ff04007986 */ /* 0x0003f2000c101906 */
[----:B------:R-:W-:Y:S05]  /*0120*/  @!P0 BRA `(.L_x_0) ;  /* 0xfffffffc00e48947 */ /* 0x000fea000383ffff */
[----:B------:R-:W-:Y:S05]  /*0130*/  EXIT ;  /* 0x000000000000794d */ /* 0x000fea0003800000 */
.L_x_1:
[----:B------:R-:W-:-:S00]  /*0140*/  BRA `(.L_x_1) ;  /* 0xfffffffc00fc7947 */ /* 0x000fc0000383ffff */
[----:B------:R-:W-:-:S00]  /*0150*/  NOP ;  /* 0x0000000000007918 */ /* 0x000fc00000000000 */
        /* <DEDUP_REMOVED lines=10> */
.L_x_43:


//--------------------- .text._Z14kernelgpuFbou4IfEvPT_S1_S1_S1_S1_S1_S1_S1_S1_S1_S0_iiiiiiii --------------------------
	.section	.text._Z14kernelgpuFbou4IfEvPT_S1_S1_S1_S1_S1_S1_S1_S1_S1_S0_iiiiiiii,"ax",@progbits
	.align	128
        .global         _Z14kernelgpuFbou4IfEvPT_S1_S1_S1_S1_S1_S1_S1_S1_S1_S0_iiiiiiii
        .type           _Z14kernelgpuFbou4IfEvPT_S1_S1_S1_S1_S1_S1_S1_S1_S1_S0_iiiiiiii,@function
        .size           _Z14kernelgpuFbou4IfEvPT_S1_S1_S1_S1_S1_S1_S1_S1_S1_S0_iiiiiiii,(.L_x_44 - _Z14kernelgpuFbou4IfEvPT_S1_S1_S1_S1_S1_S1_S1_S1_S1_S0_iiiiiiii)
        .other          _Z14kernelgpuFbou4IfEvPT_S1_S1_S1_S1_S1_S1_S1_S1_S1_S0_iiiiiiii,@"STO_CUDA_ENTRY STV_DEFAULT"
_Z14kernelgpuFbou4IfEvPT_S1_S1_S1_S1_S1_S1_S1_S1_S1_S0_iiiiiiii:
.text._Z14kernelgpuFbou4IfEvPT_S1_S1_S1_S1_S1_S1_S1_S1_S1_S0_iiiiiiii:
        /* <DEDUP_REMOVED lines=12> */
.L_x_2:
[----:B-1----:R-:W1:Y:S01]  /*00c0*/  LDC.64 R24, c[0x0][0x398] ;  /* 0x0000e600ff187b82 */ /* 0x002e620000000a00 */
[----:B------:R-:W-:-:S04]  /*00d0*/  IADD3 R12, PT, PT, R18, R19, RZ ;  /* 0x00000013120c7210 */ /* 0x000fc80007ffe0ff */
[CC--:B------:R-:W-:Y:S02]  /*00e0*/  LEA R29, R19.reuse, R12.reuse, 0x1 ;  /* 0x0000000c131d7211 */ /* 0x0c0fe400078e08ff */
[----:B------:R-:W-:Y:S01]  /*00f0*/  LEA R27, R19, R12, 0x2 ;  /* 0x0000000c131b7211 */ /* 0x000fe200078e10ff */
[----:B------:R-:W3:Y:S08]  /*0100*/  LDC.64 R4, c[0x0][0x3b0] ;  /* 0x0000ec00ff047b82 */ /* 0x000ef00000000a00 */
[----:B------:R-:W4:Y:S08]  /*0110*/  LDC.64 R8, c[0x0][0x390] ;  /* 0x0000e400ff087b82 */ /* 0x000f300000000a00 */
[----:B------:R-:W5:Y:S01]  /*0120*/  LDC.64 R6, c[0x0][0x3a8] ;  /* 0x0000ea00ff067b82 */ /* 0x000f620000000a00 */
[----:B-1----:R-:W-:-:S07]  /*0130*/  IMAD.WIDE R24, R12, 0x4, R24 ;  /* 0x000000040c187825 */ /* 0x002fce00078e0218 */
[----:B------:R-:W1:Y:S01]  /*0140*/  LDC.64 R10, c[0x0][0x388] ;  /* 0x0000e200ff0a7b82 */ /* 0x000e620000000a00 */
[----:B---3--:R-:W-:-:S04]  /*0150*/  IMAD.WIDE R4, R18, 0x4, R4 ;  /* 0x0000000412047825 */ /* 0x008fc800078e0204 */
[----:B------:R-:W-:Y:S02]  /*0160*/  IMAD.WIDE R22, R19, 0x4, R24 ;  /* 0x0000000413167825 */ /* 0x000fe400078e0218 */
[----:B--2---:R-:W2:Y:S02]  /*0170*/  LDG.E R25, desc[UR6][R24.64] ;  /* 0x0000000618197981 */ /* 0x004ea4000c1e1900 */
[--C-:B----4-:R-:W-:Y:S02]  /*0180*/  IMAD.WIDE R28, R29, 0x4, R8.reuse ;  /* 0x000000041d1c7825 */ /* 0x110fe400078e0208 */
[----:B------:R-:W3:Y:S02]  /*0190*/  LDG.E R22, desc[UR6][R22.64] ;  /* 0x0000000616167981 */ /* 0x000ee4000c1e1900 */
[--C-:B------:R-:W-:Y:S02]  /*01a0*/  IMAD.WIDE R26, R27, 0x4, R8.reuse ;  /* 0x000000041b1a7825 */ /* 0x100fe400078e0208 */
[----:B------:R-:W2:Y:S02]  /*01b0*/  LDG.E R20, desc[UR6][R28.64] ;  /* 0x000000061c147981 */ /* 0x000ea4000c1e1900 */
[----:B------:R-:W-:-:S02]  /*01c0*/  IMAD.WIDE R8, R18, 0x4, R8 ;  /* 0x0000000412087825 */ /* 0x000fc400078e0208 */
[----:B------:R4:W3:Y:S02]  /*01d0*/  LDG.E R21, desc[UR6][R26.64] ;  /* 0x000000061a157981 */ /* 0x0008e4000c1e1900 */
[C---:B-----5:R-:W-:Y:S02]  /*01e0*/  IMAD.WIDE R6, R18.reuse, 0x4, R6 ;  /* 0x0000000412067825 */ /* 0x060fe400078e0206 */
[----:B0-----:R-:W5:Y:S02]  /*01f0*/  LDG.E R23, desc[UR6][R2.64] ;  /* 0x0000000602177981 */ /* 0x001f64000c1e1900 */
[C---:B------:R-:W-:Y:S02]  /*0200*/  IMAD.WIDE R14, R19.reuse, 0x4, R4 ;  /* 0x00000004130e7825 */ /* 0x040fe400078e0204 */
[----:B------:R-:W5:Y:S02]  /*0210*/  LDG.E R4, desc[UR6][R4.64] ;  /* 0x0000000604047981 */ /* 0x000f64000c1e1900 */
[----:B-1----:R-:W-:Y:S01]  /*0220*/  IMAD.WIDE R10, R18, 0x4, R10 ;  /* 0x00000004120a7825 */ /* 0x002fe200078e020a */
[----:B----4-:R-:W0:Y:S01]  /*0230*/  LDC.64 R26, c[0x0][0x380] ;  /* 0x0000e000ff1a7b82 */ /* 0x010e220000000a00 */
[----:B------:R-:W4:Y:S02]  /*0240*/  LDG.E R14, desc[UR6][R14.64] ;  /* 0x000000060e0e7981 */ /* 0x000f24000c1e1900 */
[----:B------:R-:W-:-:S02]  /*0250*/  IMAD.WIDE R12, R19, 0x4, R8 ;  /* 0x00000004130c7825 */ /* 0x000fc400078e0208 */
[----:B------:R-:W4:Y:S02]  /*0260*/  LDG.E R9, desc[UR6][R8.64] ;  /* 0x0000000608097981 */ /* 0x000f24000c1e1900 */
[----:B------:R-:W-:Y:S02]  /*0270*/  IMAD.WIDE R16, R19, 0x4, R6 ;  /* 0x0000000413107825 */ /* 0x000fe400078e0206 */
[----:B------:R-:W4:Y:S04]  /*0280*/  LDG.E R10, desc[UR6][R10.64] ;  /* 0x000000060a0a7981 */ /* 0x000f28000c1e1900 */
[----:B------:R-:W4:Y:S04]  /*0290*/  LDG.E R12, desc[UR6][R12.64] ;  /* 0x000000060c0c7981 */ /* 0x000f28000c1e1900 */
[----:B------:R-:W4:Y:S04]  /*02a0*/  LDG.E R17, desc[UR6][R16.64] ;  /* 0x0000000610117981 */ /* 0x000f28000c1e1900 */
[----:B------:R1:W4:Y:S01]  /*02b0*/  LDG.E R6, desc[UR6][R6.64] ;  /* 0x0000000606067981 */ /* 0x000322000c1e1900 */
[----:B0-----:R-:W-:Y:S01]  /*02c0*/  IMAD.WIDE R26, R18, 0x4, R26 ;  /* 0x00000004121a7825 */ /* 0x001fe200078e021a */
[----:B------:R-:W-:-:S04]  /*02d0*/  IADD3 R18, PT, PT, R0, R18, RZ ;  /* 0x0000001200127210 */ /* 0x000fc80007ffe0ff */
[----:B------:R-:W-:Y:S01]  /*02e0*/  ISETP.GE.AND P0, PT, R18, R19, PT ;  /* 0x000000131200720c */ /* 0x000fe20003f06270 */
[----:B--2---:R-:W-:Y:S01]  /*02f0*/  FADD R25, R20, R25 ;  /* 0x0000001914197221 */ /* 0x004fe20000000000 */
[----:B---3--:R-:W-:-:S03]  /*0300*/  FADD R21, R21, R22 ;  /* 0x0000001615157221 */ /* 0x008fc60000000000 */
[----:B-----5:R-:W-:Y:S01]  /*0310*/  FMUL R25, R4, R25 ;  /* 0x0000001904197220 */ /* 0x020fe20000400000 */
[----:B----4-:R-:W-:-:S04]  /*0320*/  FMUL R21, R14, R21 ;  /* 0x000000150e157220 */ /* 0x010fc80000400000 */
[----:B------:R-:W-:Y:S01]  /*0330*/  FADD R5, R25, R21 ;  /* 0x0000001519057221 */ /* 0x000fe20000000000 */
[C---:B------:R-:W-:Y:S01]  /*0340*/  FMUL R4, R10.reuse, R9 ;  /* 0x000000090a047220 */ /* 0x040fe20000400000 */
[----:B------:R-:W-:-:S03]  /*0350*/  FMUL R8, R10, R25 ;  /* 0x000000190a087220 */ /* 0x000fc60000400000 */
[----:B-1----:R-:W-:Y:S01]  /*0360*/  FMUL R7, R4, R5 ;  /* 0x0000000504077220 */ /* 0x002fe20000400000 */
[----:B------:R-:W-:Y:S01]  /*0370*/  FADD R12, R12, -R17 ;  /* 0x800000110c0c7221 */ /* 0x000fe20000000000 */
[----:B------:R-:W-:-:S03]  /*0380*/  FADD R6, R9, -R6 ;  /* 0x8000000609067221 */ /* 0x000fc60000000000 */
[----:B------:R-:W-:Y:S01]  /*0390*/  FFMA R9, R23, R12, R8 ;  /* 0x0000000c17097223 */ /* 0x000fe20000000008 */
[----:B------:R-:W-:-:S04]  /*03a0*/  IMAD.WIDE R4, R19, 0x4, R26 ;  /* 0x0000000413047825 */ /* 0x000fc800078e021a */
[----:B------:R-:W-:Y:S01]  /*03b0*/  FFMA R7, R23, R6, -R7 ;  /* 0x0000000617077223 */ /* 0x000fe20000000807 */
[----:B------:R-:W-:-:S04]  /*03c0*/  FFMA R9, R10, R21, R9 ;  /* 0x000000150a097223 */ /* 0x000fc80000000009 */
[----:B------:R1:W-:Y:S04]  /*03d0*/  STG.E desc[UR6][R26.64], R7 ;  /* 0x000000071a007986 */ /* 0x0003e8000c101906 */
[----:B------:R1:W-:Y:S01]  /*03e0*/  STG.E desc[UR6][R4.64], R9 ;  /* 0x0000000904007986 */ /* 0x0003e2000c101906 */
[----:B------:R-:W-:Y:S05]  /*03f0*/  @!P0 BRA `(.L_x_2) ;  /* 0xfffffffc00308947 */ /* 0x000fea000383ffff */
[----:B------:R-:W-:Y:S05]  /*0400*/  EXIT ;  /* 0x000000000000794d */ /* 0x000fea0003800000 */
.L_x_3:
        /* <DEDUP_REMOVED lines=15> */
.L_x_44:


//--------------------- .text._Z14kernelgpuFbou3IfEvPT_S1_S1_S1_S1_S1_S1_S1_S1_S1_S0_iiiiiiii --------------------------
	.section	.text._Z14kernelgpuFbou3IfEvPT_S1_S1_S1_S1_S1_S1_S1_S1_S1_S0_iiiiiiii,"ax",@progbits
	.align	128
        .global         _Z14kernelgpuFbou3IfEvPT_S1_S1_S1_S1_S1_S1_S1_S1_S1_S0_iiiiiiii
        .type           _Z14kernelgpuFbou3IfEvPT_S1_S1_S1_S1_S1_S1_S1_S1_S1_S0_iiiiiiii,@function
        .size           _Z14kernelgpuFbou3IfEvPT_S1_S1_S1_S1_S1_S1_S1_S1_S1_S0_iiiiiiii,(.L_x_41 - _Z14kernelgpuFbou3IfEvPT_S1_S1_S1_S1_S1_S1_S1_S1_S1_S0_iiiiiiii)
        .other          _Z14kernelgpuFbou3IfEvPT_S1_S1_S1_S1_S1_S1_S1_S1_S1_S0_iiiiiiii,@"STO_CUDA_ENTRY STV_DEFAULT"
_Z14kernelgpuFbou3IfEvPT_S1_S1_S1_S1_S1_S1_S1_S1_S1_S0_iiiiiiii:
.text._Z14kernelgpuFbou3IfEvPT_S1_S1_S1_S1_S1_S1_S1_S1_S1_S0_iiiiiiii:
[----:B------:R-:W-:Y:S01]  /*0000*/  LDC R1, c[0x0][0x37c] ;  /* 0x0000df00ff017b82 */ /* 0x000fe20000000800 */
[----:B------:R-:W0:Y:S07]  /*0010*/  S2R R6, SR_TID.X ;  /* 0x0000000000067919 */ /* 0x000e2e0000002100 */
[----:B------:R-:W0:Y:S01]  /*0020*/  S2UR UR4, SR_CTAID.X ;  /* 0x00000000000479c3 */ /* 0x000e220000002500 */
[----:B------:R-:W1:Y:S07]  /*0030*/  LDCU UR5, c[0x0][0x3d8] ;  /* 0x00007b00ff0577ac */ /* 0x000e6e0008000800 */
[----:B------:R-:W0:Y:S02]  /*0040*/  LDC R5, c[0x0][0x360] ;  /* 0x0000d800ff057b82 */ /* 0x000e240000000800 */
[----:B0-----:R-:W-:-:S05]  /*0050*/  IMAD R6, R5, UR4, R6 ;  /* 0x0000000405067c24 */ /* 0x001fca000f8e0206 */
[----:B-1----:R-:W-:-:S13]  /*0060*/  ISETP.GE.AND P0, PT, R6, UR5, PT ;  /* 0x0000000506007c0c */ /* 0x002fda000bf06270 */
[----:B------:R-:W-:Y:S05]  /*0070*/  @P0 EXIT ;  /* 0x000000000000094d */ /* 0x000fea0003800000 */
[----:B------:R-:W0:Y:S01]  /*0080*/  LDCU UR4, c[0x0][0x370] ;  /* 0x00006e00ff0477ac */ /* 0x000e220008000800 */
[----:B------:R-:W1:Y:S01]  /*0090*/  LDCU.64 UR6, c[0x0][0x358] ;  /* 0x00006b00ff0677ac */ /* 0x000e620008000a00 */
[----:B0-----:R-:W-:-:S07]  /*00a0*/  IMAD R5, R5, UR4, RZ ;  /* 0x0000000405057c24 */ /* 0x001fce000f8e02ff */
.L_x_8:
[----:B0-----:R-:W0:Y:S08]  /*00b0*/  LDC.64 R16, c[0x0][0x390] ;  /* 0x0000e400ff107b82 */ /* 0x001e300000000a00 */
[----:B------:R-:W2:Y:S08]  /*00c0*/  LDC R7, c[0x0][0x3d8] ;  /* 0x0000f600ff077b82 */ /* 0x000eb00000000800 */
[----:B------:R-:W3:Y:S01]  /*00d0*/  LDC.64 R28, c[0x0][0x398] ;  /* 0x0000e600ff1c7b82 */ /* 0x000ee20000000a00 */
[----:B0-----:R-:W-:-:S07]  /*00e0*/  IMAD.WIDE R16, R6, 0x4, R16 ;  /* 0x0000000406107825 */ /* 0x001fce00078e0210 */
[----:B------:R-:W0:Y:S01]  /*00f0*/  LDC.64 R30, c[0x0][0x3b0] ;  /* 0x0000ec00ff1e7b82 */ /* 0x000e220000000a00 */
[----:B-1----:R1:W4:Y:S01]  /*0100*/  LDG.E R4, desc[UR6][R16.64] ;  /* 0x0000000610047981 */ /* 0x002322000c1e1900 */
[----:B--2---:R-:W-:-:S06]  /*0110*/  IMAD.WIDE R14, R7, 0x4, R16 ;  /* 0x00000004070e7825 */ /* 0x004fcc00078e0210 */
[----:B------:R-:W2:Y:S01]  /*0120*/  LDC.64 R26, c[0x0][0x3a8] ;  /* 0x0000ea00ff1a7b82 */ /* 0x000ea20000000a00 */
[----:B------:R-:W-:Y:S01]  /*0130*/  IMAD.IADD R9, R6, 0x1, R7 ;  /* 0x0000000106097824 */ /* 0x000fe200078e0207 */
[----:B------:R1:W5:Y:S01]  /*0140*/  LDG.E R0, desc[UR6][R14.64] ;  /* 0x000000060e007981 */ /* 0x000362000c1e1900 */
[----:B------:R-:W-:-:S05]  /*0150*/  IMAD.WIDE R22, R7, 0x4, R14 ;  /* 0x0000000407167825 */ /* 0x000fca00078e020e */
[----:B------:R-:W1:Y:S01]  /*0160*/  LDC.64 R24, c[0x0][0x388] ;  /* 0x0000e200ff187b82 */ /* 0x000e620000000a00 */
[----:B---3--:R-:W-:-:S04]  /*0170*/  IMAD.WIDE R28, R9, 0x4, R28 ;  /* 0x00000004091c7825 */ /* 0x008fc800078e021c */
[C---:B------:R-:W-:Y:S01]  /*0180*/  IMAD.WIDE R2, R7.reuse, 0x4, R22 ;  /* 0x0000000407027825 */ /* 0x040fe200078e0216 */
[----:B------:R-:W3:Y:S03]  /*0190*/  LDG.E R33, desc[UR6][R28.64] ;  /* 0x000000061c217981 */ /* 0x000ee6000c1e1900 */
[----:B0-----:R-:W-:Y:S01]  /*01a0*/  IMAD.WIDE R30, R6, 0x4, R30 ;  /* 0x00000004061e7825 */ /* 0x001fe200078e021e */
[----:B------:R-:W3:Y:S03]  /*01b0*/  LDG.E R32, desc[UR6][R2.64] ;  /* 0x0000000602207981 */ /* 0x000ee6000c1e1900 */
[C---:B------:R-:W-:Y:S01]  /*01c0*/  IMAD.WIDE R38, R7.reuse, 0x4, R2 ;  /* 0x0000000407267825 */ /* 0x040fe200078e0202 */
[----:B------:R-:W4:Y:S03]  /*01d0*/  LDG.E R12, desc[UR6][R30.64] ;  /* 0x000000061e0c7981 */ /* 0x000f26000c1e1900 */
[C---:B------:R-:W-:Y:S01]  /*01e0*/  IMAD.WIDE R8, R7.reuse, 0x4, R28 ;  /* 0x0000000407087825 */ /* 0x040fe200078e021c */
[----:B------:R-:W4:Y:S03]  /*01f0*/  LDG.E R22, desc[UR6][R22.64] ;  /* 0x0000000616167981 */ /* 0x000f26000c1e1900 */
[----:B------:R-:W-:-:S02]  /*0200*/  IMAD.WIDE R10, R7, 0x4, R38 ;  /* 0x00000004070a7825 */ /* 0x000fc400078e0226 */
[----:B------:R-:W4:Y:S02]  /*0210*/  LDG.E R9, desc[UR6][R8.64] ;  /* 0x0000000608097981 */ /* 0x000f24000c1e1900 */
[----:B------:R-:W-:Y:S02]  /*0220*/  IMAD.WIDE R20, R7, 0x4, R30 ;  /* 0x0000000407147825 */ /* 0x000fe400078e021e */
[----:B------:R-:W4:Y:S04]  /*0230*/  LDG.E R10, desc[UR6][R10.64] ;  /* 0x000000060a0a7981 */ /* 0x000f28000c1e1900 */
[----:B------:R-:W4:Y:S01]  /*0240*/  LDG.E R20, desc[UR6][R20.64] ;  /* 0x0000000614147981 */ /* 0x000f22000c1e1900 */
[----:B------:R-:W0:Y:S01]  /*0250*/  LDC.64 R18, c[0x0][0x3b8] ;  /* 0x0000ee00ff127b82 */ /* 0x000e220000000a00 */
[----:B--2---:R-:W-:-:S02]  /*0260*/  IMAD.WIDE R26, R6, 0x4, R26 ;  /* 0x00000004061a7825 */ /* 0x004fc400078e021a */
[----:B------:R-:W5:Y:S02]  /*0270*/  LDG.E R38, desc[UR6][R38.64] ;  /* 0x0000000626267981 */ /* 0x000f64000c1e1900 */
[----:B-1----:R-:W-:Y:S02]  /*0280*/  IMAD.WIDE R24, R6, 0x4, R24 ;  /* 0x0000000406187825 */ /* 0x002fe400078e0218 */
[----:B------:R-:W2:Y:S04]  /*0290*/  LDG.E R13, desc[UR6][R26.64] ;  /* 0x000000061a0d7981 */ /* 0x000ea8000c1e1900 */
[----:B------:R1:W2:Y:S04]  /*02a0*/  LDG.E R3, desc[UR6][R24.64] ;  /* 0x0000000618037981 */ /* 0x0002a8000c1e1900 */
[----:B0-----:R-:W2:Y:S01]  /*02b0*/  LDG.E R2, desc[UR6][R18.64] ;  /* 0x0000000612027981 */ /* 0x001ea2000c1e1900 */
[----:B------:R-:W1:Y:S01]  /*02c0*/  MUFU.RCP64H R17, 10 ;  /* 0x4024000000117908 */ /* 0x000e620000001800 */
[----:B------:R-:W-:-:S02]  /*02d0*/  HFMA2 R15, -RZ, RZ, 2.0703125, 0 ;  /* 0x40240000ff0f7431 */ /* 0x000fc400000001ff */
[----:B------:R-:W-:Y:S02]  /*02e0*/  IMAD.MOV.U32 R14, RZ, RZ, 0x0 ;  /* 0x00000000ff0e7424 */ /* 0x000fe400078e00ff */
[----:B------:R-:W-:-:S06]  /*02f0*/  IMAD.MOV.U32 R16, RZ, RZ, 0x1 ;  /* 0x00000001ff107424 */ /* 0x000fcc00078e00ff */
[----:B-1----:R-:W-:-:S08]  /*0300*/  DFMA R24, R16, -R14, 1 ;  /* 0x3ff000001018742b */ /* 0x002fd0000000080e */
[----:B------:R-:W-:Y:S01]  /*0310*/  DFMA R24, R24, R24, R24 ;  /* 0x000000181818722b */ /* 0x000fe20000000018 */
[----:B------:R-:W-:-:S07]  /*0320*/  IMAD.WIDE R28, R7, 0x4, R26 ;  /* 0x00000004071c7825 */ /* 0x000fce00078e021a */
[----:B------:R-:W-:Y:S01]  /*0330*/  DFMA R16, R16, R24, R16 ;  /* 0x000000181010722b */ /* 0x000fe20000000010 */
[----:B------:R0:W5:Y:S01]  /*0340*/  LDG.E R7, desc[UR6][R28.64] ;  /* 0x000000061c077981 */ /* 0x000162000c1e1900 */
[----:B------:R-:W-:Y:S01]  /*0350*/  IMAD.MOV.U32 R26, RZ, RZ, 0x3c80f082 ;  /* 0x3c80f082ff1a7424 */ /* 0x000fe200078e00ff */
[----:B------:R-:W-:-:S05]  /*0360*/  MOV R24, 0x3f800000 ;  /* 0x3f80000000187802 */ /* 0x000fca0000000f00 */
[----:B0-----:R-:W-:-:S08]  /*0370*/  DFMA R28, R16, -R14, 1 ;  /* 0x3ff00000101c742b */ /* 0x001fd0000000080e */
[----:B------:R-:W-:Y:S01]  /*0380*/  DFMA R28, R16, R28, R16 ;  /* 0x0000001c101c722b */ /* 0x000fe20000000010 */
[----:B------:R-:W-:Y:S01]  /*0390*/  BSSY.RECONVERGENT B0, `(.L_x_4) ;  /* 0x0000032000007945 */ /* 0x000fe20003800200 */
[----:B---3--:R-:W-:-:S04]  /*03a0*/  FADD R21, R32, R33 ;  /* 0x0000002120157221 */ /* 0x008fc80000000000 */
[----:B----4-:R-:W-:Y:S01]  /*03b0*/  FMUL R11, R12, R21 ;  /* 0x000000150c0b7220 */ /* 0x010fe20000400000 */
[----:B------:R-:W-:-:S04]  /*03c0*/  FADD R9, R10, R9 ;  /* 0x000000090a097221 */ /* 0x000fc80000000000 */
[----:B------:R-:W-:-:S04]  /*03d0*/  FMUL R10, R20, R9 ;  /* 0x00000009140a7220 */ /* 0x000fc80000400000 */
[----:B------:R-:W-:-:S04]  /*03e0*/  FMUL R8, R10, 1000 ;  /* 0x447a00000a087820 */ /* 0x000fc80000400000 */
[----:B------:R-:W-:-:S04]  /*03f0*/  FFMA R18, R11, 1000, R8 ;  /* 0x447a00000b127823 */ /* 0x000fc80000000008 */
[----:B------:R-:W-:-:S06]  /*0400*/  FMUL R8, |R18|, 2.8853900432586669922 ;  /* 0x4038aa3b12087820 */ /* 0x000fcc0000400200 */
[----:B------:R-:W0:Y:S02]  /*0410*/  MUFU.EX2 R8, R8 ;  /* 0x0000000800087308 */ /* 0x000e240000000800 */
[----:B0-----:R-:W-:-:S06]  /*0420*/  FADD R19, R8, 1 ;  /* 0x3f80000008137421 */ /* 0x001fcc0000000000 */
[----:B------:R-:W0:Y:S01]  /*0430*/  MUFU.RCP R19, R19 ;  /* 0x0000001300137308 */ /* 0x000e220000001000 */
[C---:B------:R-:W-:Y:S01]  /*0440*/  FMUL R25, R18.reuse, R18 ;  /* 0x0000001212197220 */ /* 0x040fe20000400000 */
[----:B------:R-:W-:-:S03]  /*0450*/  FSETP.GE.AND P0, PT, |R18|, 9.010913848876953125, PT ;  /* 0x41102cb41200780b */ /* 0x000fc60003f06200 */
[----:B------:R-:W-:-:S03]  /*0460*/  FFMA R14, R25, R26, -0.052303962409496307373 ;  /* 0xbd563cae190e7423 */ /* 0x000fc6000000001a */
[----:B------:R-:W1:Y:S01]  /*0470*/  F2F.F64.F32 R22, R22 ;  /* 0x0000001600167310 */ /* 0x000e620000201800 */
[----:B------:R-:W-:Y:S01]  /*0480*/  FSETP.GE.AND P1, PT, |R18|, 0.60000002384185791016, PT ;  /* 0x3f19999a1200780b */ /* 0x000fe20003f26200 */
[----:B------:R-:W-:Y:S01]  /*0490*/  FFMA R14, R25, R14, 0.1331529766321182251 ;  /* 0x3e085941190e7423 */ /* 0x000fe2000000000e */
[----:B0-----:R-:W-:-:S05]  /*04a0*/  FFMA R8, R19, -2, R24 ;  /* 0xc000000013087823 */ /* 0x001fca0000000018 */
[----:B------:R-:W-:Y:S01]  /*04b0*/  FSEL R15, R8, 1, !P0 ;  /* 0x3f800000080f7808 */ /* 0x000fe20004000000 */
[----:B------:R-:W-:-:S03]  /*04c0*/  FFMA R8, R25, R14, -0.33332768082618713379 ;  /* 0xbeaaa9ed19087423 */ /* 0x000fc6000000000e */
[----:B------:R-:W-:Y:S01]  /*04d0*/  LOP3.LUT R16, R15, 0x80000000, R18, 0xb8, !PT ;  /* 0x800000000f107812 */ /* 0x000fe200078eb812 */
[----:B------:R-:W-:Y:S01]  /*04e0*/  FFMA R25, R25, R8, RZ ;  /* 0x0000000819197223 */ /* 0x000fe200000000ff */
[----:B-1----:R-:W-:-:S03]  /*04f0*/  DMUL R14, R22, R28 ;  /* 0x0000001c160e7228 */ /* 0x002fc60000000000 */
[----:B------:R-:W-:-:S04]  /*0500*/  @!P1 FFMA R16, R18, R25, R18 ;  /* 0x0000001912109223 */ /* 0x000fc80000000012 */
[----:B------:R-:W-:Y:S01]  /*0510*/  FMUL R18, R16, 0.5 ;  /* 0x3f00000010127820 */ /* 0x000fe20000400000 */
[----:B------:R-:W-:Y:S01]  /*0520*/  DFMA R16, R14, -10, R22 ;  /* 0xc02400000e10782b */ /* 0x000fe20000000016 */
[----:B--2---:R-:W-:Y:S01]  /*0530*/  FADD R13, R4, -R13 ;  /* 0x8000000d040d7221 */ /* 0x004fe20000000000 */
[----:B------:R-:W-:-:S06]  /*0540*/  FMUL R25, R3, R4 ;  /* 0x0000000403197220 */ /* 0x000fcc0000400000 */
[----:B------:R-:W-:Y:S01]  /*0550*/  DFMA R28, R28, R16, R14 ;  /* 0x000000101c1c722b */ /* 0x000fe2000000000e */
[----:B------:R-:W-:Y:S01]  /*0560*/  FMUL R8, R2, R13 ;  /* 0x0000000d02087220 */ /* 0x000fe20000400000 */
[----:B------:R-:W-:Y:S01]  /*0570*/  FADD R13, R11, R10 ;  /* 0x0000000a0b0d7221 */ /* 0x000fe20000000000 */
[----:B------:R-:W0:Y:S01]  /*0580*/  F2F.F64.F32 R18, R18 ;  /* 0x0000001200127310 */ /* 0x000e220000201800 */
[----:B------:R-:W-:Y:S02]  /*0590*/  FMUL R12, R3, R12 ;  /* 0x0000000c030c7220 */ /* 0x000fe40000400000 */
[----:B------:R-:W-:-:S04]  /*05a0*/  FFMA R26, -R25, R13, R8 ;  /* 0x0000000d191a7223 */ /* 0x000fc80000000108 */
[----:B------:R-:W-:Y:S01]  /*05b0*/  FFMA R14, RZ, 2.5625, R29 ;  /* 0x40240000ff0e7823 */ /* 0x000fe2000000001d */
[----:B------:R-:W1:Y:S01]  /*05c0*/  F2F.F64.F32 R16, R26 ;  /* 0x0000001a00107310 */ /* 0x000e620000201800 */
[----:B------:R-:W-:-:S03]  /*05d0*/  FSETP.GEU.AND P1, PT, |R23|, 6.5827683646048100446e-37, PT ;  /* 0x036000001700780b */ /* 0x000fc60003f2e200 */
[----:B------:R-:W-:-:S04]  /*05e0*/  FSETP.GT.AND P0, PT, |R14|, 1.469367938527859385e-39, PT ;  /* 0x001000000e00780b */ /* 0x000fc80003f04200 */
[----:B------:R-:W2:Y:S01]  /*05f0*/  F2F.F64.F32 R12, R12 ;  /* 0x0000000c000c7310 */ /* 0x000ea20000201800 */
[----:B0-----:R-:W-:-:S07]  /*0600*/  DADD R24, R18, -0.5 ;  /* 0xbfe0000012187429 */ /* 0x001fce0000000000 */
[----:B------:R0:W3:Y:S01]  /*0610*/  F2F.F64.F32 R14, R8 ;  /* 0x00000008000e7310 */ /* 0x0000e20000201800 */
[----:B------:R-:W-:Y:S02]  /*0620*/  DADD R18, R18, 0.5 ;  /* 0x3fe0000012127429 */ /* 0x000fe40000000000 */
[----:B-1----:R-:W-:Y:S01]  /*0630*/  DMUL R16, R16, R24 ;  /* 0x0000001810107228 */ /* 0x002fe20000000000 */
[----:B------:R-:W-:Y:S01]  /*0640*/  MOV R24, RZ ;  /* 0x000000ff00187202 */ /* 0x000fe20000000f00 */
[----:B------:R-:W-:Y:S01]  /*0650*/  IMAD.MOV.U32 R25, RZ, RZ, 0x40240000 ;  /* 0x40240000ff197424 */ /* 0x000fe200078e00ff */
[----:B------:R-:W-:Y:S08]  /*0660*/  @P0 BRA P1, `(.L_x_5) ;  /* 0x0000000000100947 */ /* 0x000ff00000800000 */
[----:B------:R-:W-:Y:S01]  /*0670*/  MOV R26, R22 ;  /* 0x00000016001a7202 */ /* 0x000fe20000000f00 */
[----:B------:R-:W-:Y:S01]  /*0680*/  IMAD.MOV.U32 R27, RZ, RZ, R23 ;  /* 0x000000ffff1b7224 */ /* 0x000fe200078e0017 */
[----:B0-----:R-:W-:-:S07]  /*0690*/  MOV R8, 0x6b0 ;  /* 0x000006b000087802 */ /* 0x001fce0000000f00 */
[----:B--23-5:R-:W-:Y:S05]  /*06a0*/  CALL.REL.NOINC `($__internal_0_$__cuda_sm20_div_rn_f64_full) ;  /* 0x0000000000d07944 */ /* 0x02cfea0003c00000 */
.L_x_5:
[----:B------:R-:W-:Y:S05]  /*06b0*/  BSYNC.RECONVERGENT B0 ;  /* 0x0000000000007941 */ /* 0x000fea0003800200 */
.L_x_4:
[----:B------:R-:W1:Y:S01]  /*06c0*/  MUFU.RCP64H R31, 10 ;  /* 0x40240000001f7908 */ /* 0x000e620000001800 */
[----:B------:R-:W-:Y:S02]  /*06d0*/  HFMA2 R26, -RZ, RZ, 0, 0 ;  /* 0x00000000ff1a7431 */ /* 0x000fe400000001ff */
[----:B------:R-:W-:Y:S01]  /*06e0*/  IMAD.MOV.U32 R27, RZ, RZ, 0x40240000 ;  /* 0x40240000ff1b7424 */ /* 0x000fe200078e00ff */
[----:B------:R-:W-:Y:S01]  /*06f0*/  MOV R30, 0x1 ;  /* 0x00000001001e7802 */ /* 0x000fe20000000f00 */
[----:B0-----:R-:W-:Y:S01]  /*0700*/  FMUL R8, R4, R21 ;  /* 0x0000001504087220 */ /* 0x001fe20000400000 */
[----:B------:R-:W-:Y:S01]  /*0710*/  FMUL R20, R3, R20 ;  /* 0x0000001403147220 */ /* 0x000fe20000400000 */
[----:B------:R-:W-:Y:S01]  /*0720*/  BSSY.RECONVERGENT B0, `(.L_x_6) ;  /* 0x0000018000007945 */ /* 0x000fe20003800200 */
[----:B-----5:R-:W0:Y:S08]  /*0730*/  F2F.F64.F32 R38, R38 ;  /* 0x0000002600267310 */ /* 0x020e300000201800 */
[----:B------:R-:W-:Y:S01]  /*0740*/  F2F.F64.F32 R20, R20 ;  /* 0x0000001400147310 */ /* 0x000fe20000201800 */
[----:B-1----:R-:W-:Y:S01]  /*0750*/  DFMA R22, R30, -R26, 1 ;  /* 0x3ff000001e16742b */ /* 0x002fe2000000081a */
[----:B0-----:R-:W-:-:S07]  /*0760*/  FSETP.GEU.AND P1, PT, |R39|, 6.5827683646048100446e-37, PT ;  /* 0x036000002700780b */ /* 0x001fce0003f2e200 */
[----:B------:R-:W-:-:S08]  /*0770*/  DFMA R22, R22, R22, R22 ;  /* 0x000000161616722b */ /* 0x000fd00000000016 */
[----:B------:R-:W-:Y:S01]  /*0780*/  DFMA R22, R30, R22, R30 ;  /* 0x000000161e16722b */ /* 0x000fe2000000001e */
[----:B------:R-:W0:Y:S07]  /*0790*/  F2F.F64.F32 R30, R8 ;  /* 0x00000008001e7310 */ /* 0x000e2e0000201800 */
[----:B------:R-:W-:-:S08]  /*07a0*/  DFMA R26, R22, -R26, 1 ;  /* 0x3ff00000161a742b */ /* 0x000fd0000000081a */
[----:B------:R-:W-:Y:S02]  /*07b0*/  DFMA R22, R22, R26, R22 ;  /* 0x0000001a1616722b */ /* 0x000fe40000000016 */
[----:B0-----:R-:W-:-:S06]  /*07c0*/  DADD R30, -R30, R28 ;  /* 0x000000001e1e7229 */ /* 0x001fcc000000011c */
[----:B------:R-:W-:Y:S02]  /*07d0*/  DMUL R26, R22, R38 ;  /* 0x00000026161a7228 */ /* 0x000fe40000000000 */
[----:B--23--:R-:W-:-:S06]  /*07e0*/  DFMA R12, R12, R30, R14 ;  /* 0x0000001e0c0c722b */ /* 0x00cfcc000000000e */
[----:B------:R-:W-:-:S08]  /*07f0*/  DFMA R32, R26, -10, R38 ;  /* 0xc02400001a20782b */ /* 0x000fd00000000026 */
[----:B------:R-:W-:-:S10]  /*0800*/  DFMA R22, R22, R32, R26 ;  /* 0x000000201616722b */ /* 0x000fd4000000001a */
[----:B------:R-:W-:-:S05]  /*0810*/  FFMA R26, RZ, 2.5625, R23 ;  /* 0x40240000ff1a7823 */ /* 0x000fca0000000017 */
[----:B------:R-:W-:-:S13]  /*0820*/  FSETP.GT.AND P0, PT, |R26|, 1.469367938527859385e-39, PT ;  /* 0x001000001a00780b */ /* 0x000fda0003f04200 */
[----:B------:R-:W-:Y:S05]  /*0830*/  @P0 BRA P1, `(.L_x_7) ;  /* 0x0000000000180947 */ /* 0x000fea0000800000 */
[----:B------:R-:W-:Y:S01]  /*0840*/  IMAD.MOV.U32 R26, RZ, RZ, R38 ;  /* 0x000000ffff1a7224 */ /* 0x000fe200078e0026 */
[----:B------:R-:W-:Y:S02]  /*0850*/  MOV R27, R39 ;  /* 0x00000027001b7202 */ /* 0x000fe40000000f00 */
[----:B------:R-:W-:-:S07]  /*0860*/  MOV R8, 0x880 ;  /* 0x0000088000087802 */ /* 0x000fce0000000f00 */
[----:B------:R-:W-:Y:S05]  /*0870*/  CALL.REL.NOINC `($__internal_0_$__cuda_sm20_div_rn_f64_full) ;  /* 0x00000000005c7944 */ /* 0x000fea0003c00000 */
[----:B------:R-:W-:Y:S01]  /*0880*/  IMAD.MOV.U32 R22, RZ, RZ, R28 ;  /* 0x000000ffff167224 */ /* 0x000fe200078e001c */
[----:B------:R-:W-:-:S07]  /*0890*/  MOV R23, R29 ;  /* 0x0000001d00177202 */ /* 0x000fce0000000f00 */
.L_x_7:
[----:B------:R-:W-:Y:S05]  /*08a0*/  BSYNC.RECONVERGENT B0 ;  /* 0x0000000000007941 */ /* 0x000fea0003800200 */
.L_x_6:
[----:B------:R-:W-:Y:S01]  /*08b0*/  FMUL R4, R4, R9 ;  /* 0x0000000904047220 */ /* 0x000fe20000400000 */
[----:B------:R-:W0:Y:S01]  /*08c0*/  LDC.64 R14, c[0x0][0x380] ;  /* 0x0000e000ff0e7b82 */ /* 0x000e220000000a00 */
[----:B------:R-:W-:Y:S01]  /*08d0*/  FADD R7, R0, -R7 ;  /* 0x8000000700077221 */ /* 0x000fe20000000000 */
[----:B------:R-:W-:Y:S01]  /*08e0*/  FMUL R11, R3, R11 ;  /* 0x0000000b030b7220 */ /* 0x000fe20000400000 */
[----:B------:R-:W1:Y:S03]  /*08f0*/  F2F.F64.F32 R8, R4 ;  /* 0x0000000400087310 */ /* 0x000e660000201800 */
[----:B------:R-:W-:-:S04]  /*0900*/  FFMA R2, R2, R7, R11 ;  /* 0x0000000702027223 */ /* 0x000fc8000000000b */
[----:B------:R-:W-:Y:S01]  /*0910*/  FFMA R7, R3, R10, R2 ;  /* 0x0000000a03077223 */ /* 0x000fe20000000002 */
[----:B-1----:R-:W-:-:S08]  /*0920*/  DADD R8, -R8, R22 ;  /* 0x0000000008087229 */ /* 0x002fd00000000116 */
[----:B------:R-:W-:Y:S01]  /*0930*/  DFMA R8, R20, R8, R12 ;  /* 0x000000081408722b */ /* 0x000fe2000000000c */
[----:B------:R-:W1:Y:S01]  /*0940*/  LDC R21, c[0x0][0x3d8] ;  /* 0x0000f600ff157b82 */ /* 0x000e620000000800 */
[----:B0-----:R-:W-:-:S04]  /*0950*/  IMAD.WIDE R12, R6, 0x4, R14 ;  /* 0x00000004060c7825 */ /* 0x001fc800078e020e */
[----:B------:R-:W-:Y:S02]  /*0960*/  IMAD.IADD R6, R5, 0x1, R6 ;  /* 0x0000000105067824 */ /* 0x000fe400078e0206 */
[----:B------:R-:W-:-:S10]  /*0970*/  DFMA R8, R18, R8, -R16 ;  /* 0x000000081208722b */ /* 0x000fd40000000810 */
[----:B------:R-:W0:Y:S01]  /*0980*/  F2F.F32.F64 R9, R8 ;  /* 0x0000000800097310 */ /* 0x000e220000301000 */
[----:B-1----:R-:W-:Y:S01]  /*0990*/  IMAD.WIDE R2, R21, 0x4, R12 ;  /* 0x0000000415027825 */ /* 0x002fe200078e020c */
[----:B------:R-:W-:Y:S01]  /*09a0*/  ISETP.GE.AND P0, PT, R6, R21, PT ;  /* 0x000000150600720c */ /* 0x000fe20003f06270 */
[----:B0-----:R0:W-:Y:S04]  /*09b0*/  STG.E desc[UR6][R12.64], R9 ;  /* 0x000000090c007986 */ /* 0x0011e8000c101906 */
[----:B------:R0:W-:Y:S08]  /*09c0*/  STG.E desc[UR6][R2.64], R7 ;  /* 0x0000000702007986 */ /* 0x0001f0000c101906 */
[----:B------:R-:W-:Y:S05]  /*09d0*/  @!P0 BRA `(.L_x_8) ;  /* 0xfffffff400b48947 */ /* 0x000fea000383ffff */
[----:B------:R-:W-:Y:S05]  /*09e0*/  EXIT ;  /* 0x000000000000794d */ /* 0x000fea0003800000 */
        .weak           $__internal_0_$__cuda_sm20_div_rn_f64_full
        .type           $__internal_0_$__cuda_sm20_div_rn_f64_full,@function
        .size           $__internal_0_$__cuda_sm20_div_rn_f64_full,(.L_x_41 - $__internal_0_$__cuda_sm20_div_rn_f64_full)
$__internal_0_$__cuda_sm20_div_rn_f64_full:
[C---:B------:R-:W-:Y:S01]  /*09f0*/  FSETP.GEU.AND P0, PT, |R25|.reuse, 1.469367938527859385e-39, PT ;  /* 0x001000001900780b */ /* 0x040fe20003f0e200 */
[----:B------:R-:W-:Y:S01]  /*0a00*/  IMAD.MOV.U32 R28, RZ, RZ, 0x1 ;  /* 0x00000001ff1c7424 */ /* 0x000fe200078e00ff */
[----:B------:R-:W-:Y:S01]  /*0a10*/  LOP3.LUT R22, R25, 0x800fffff, RZ, 0xc0, !PT ;  /* 0x800fffff19167812 */ /* 0x000fe200078ec0ff */
[----:B------:R-:W-:Y:S01]  /*0a20*/  BSSY.RECONVERGENT B1, `(.L_x_9) ;  /* 0x0000054000017945 */ /* 0x000fe20003800200 */
[C---:B------:R-:W-:Y:S02]  /*0a30*/  FSETP.GEU.AND P2, PT, |R27|.reuse, 1.469367938527859385e-39, PT ;  /* 0x001000001b00780b */ /* 0x040fe40003f4e200 */
[----:B------:R-:W-:Y:S02]  /*0a40*/  LOP3.LUT R23, R22, 0x3ff00000, RZ, 0xfc, !PT ;  /* 0x3ff0000016177812 */ /* 0x000fe400078efcff */
[----:B------:R-:W-:Y:S02]  /*0a50*/  MOV R22, R24 ;  /* 0x0000001800167202 */ /* 0x000fe40000000f00 */
[----:B------:R-:W-:-:S02]  /*0a60*/  LOP3.LUT R36, R27, 0x7ff00000, RZ, 0xc0, !PT ;  /* 0x7ff000001b247812 */ /* 0x000fc400078ec0ff */
[----:B------:R-:W-:Y:S01]  /*0a70*/  MOV R37, 0x1ca00000 ;  /* 0x1ca0000000257802 */ /* 0x000fe20000000f00 */
[----:B------:R-:W-:Y:S01]  /*0a80*/  @!P0 DMUL R22, R24, 8.98846567431157953865e+307 ;  /* 0x7fe0000018168828 */ /* 0x000fe20000000000 */
[----:B------:R-:W-:-:S03]  /*0a90*/  LOP3.LUT R39, R25, 0x7ff00000, RZ, 0xc0, !PT ;  /* 0x7ff0000019277812 */ /* 0x000fc600078ec0ff */
[----:B------:R-:W-:Y:S02]  /*0aa0*/  @!P2 LOP3.LUT R33, R25, 0x7ff00000, RZ, 0xc0, !PT ;  /* 0x7ff000001921a812 */ /* 0x000fe400078ec0ff */
[----:B------:R-:W0:Y:S01]  /*0ab0*/  MUFU.RCP64H R29, R23 ;  /* 0x00000017001d7308 */ /* 0x000e220000001800 */
[C---:B------:R-:W-:Y:S02]  /*0ac0*/  ISETP.GE.U32.AND P1, PT, R36.reuse, R39, PT ;  /* 0x000000272400720c */ /* 0x040fe40003f26070 */
[----:B------:R-:W-:Y:S02]  /*0ad0*/  @!P2 ISETP.GE.U32.AND P3, PT, R36, R33, PT ;  /* 0x000000212400a20c */ /* 0x000fe40003f66070 */
[----:B------:R-:W-:Y:S02]  /*0ae0*/  @!P0 LOP3.LUT R39, R23, 0x7ff00000, RZ, 0xc0, !PT ;  /* 0x7ff0000017278812 */ /* 0x000fe400078ec0ff */
[----:B------:R-:W-:-:S04]  /*0af0*/  @!P2 SEL R33, R37, 0x63400000, !P3 ;  /* 0x634000002521a807 */ /* 0x000fc80005800000 */
[----:B------:R-:W-:-:S04]  /*0b00*/  @!P2 LOP3.LUT R34, R33, 0x80000000, R27, 0xf8, !PT ;  /* 0x800000002122a812 */ /* 0x000fc800078ef81b */
[----:B------:R-:W-:Y:S01]  /*0b10*/  @!P2 LOP3.LUT R35, R34, 0x100000, RZ, 0xfc, !PT ;  /* 0x001000002223a812 */ /* 0x000fe200078efcff */
[----:B0-----:R-:W-:Y:S01]  /*0b20*/  DFMA R30, R28, -R22, 1 ;  /* 0x3ff000001c1e742b */ /* 0x001fe20000000816 */
[----:B------:R-:W-:-:S07]  /*0b30*/  @!P2 MOV R34, RZ ;  /* 0x000000ff0022a202 */ /* 0x000fce0000000f00 */
[----:B------:R-:W-:-:S08]  /*0b40*/  DFMA R30, R30, R30, R30 ;  /* 0x0000001e1e1e722b */ /* 0x000fd0000000001e */
[----:B------:R-:W-:Y:S01]  /*0b50*/  DFMA R30, R28, R30, R28 ;  /* 0x0000001e1c1e722b */ /* 0x000fe2000000001c */
[----:B------:R-:W-:Y:S01]  /*0b60*/  SEL R29, R37, 0x63400000, !P1 ;  /* 0x63400000251d7807 */ /* 0x000fe20004800000 */
[----:B------:R-:W-:-:S03]  /*0b70*/  IMAD.MOV.U32 R28, RZ, RZ, R26 ;  /* 0x000000ffff1c7224 */ /* 0x000fc600078e001a */
[----:B------:R-:W-:-:S03]  /*0b80*/  LOP3.LUT R29, R29, 0x800fffff, R27, 0xf8, !PT ;  /* 0x800fffff1d1d7812 */ /* 0x000fc600078ef81b */
[----:B------:R-:W-:-:S03]  /*0b90*/  DFMA R32, R30, -R22, 1 ;  /* 0x3ff000001e20742b */ /* 0x000fc60000000816 */
[----:B------:R-:W-:-:S05]  /*0ba0*/  @!P2 DFMA R28, R28, 2, -R34 ;  /* 0x400000001c1ca82b */ /* 0x000fca0000000822 */
[----:B------:R-:W-:-:S08]  /*0bb0*/  DFMA R30, R30, R32, R30 ;  /* 0x000000201e1e722b */ /* 0x000fd0000000001e */
[----:B------:R-:W-:-:S08]  /*0bc0*/  DMUL R32, R30, R28 ;  /* 0x0000001c1e207228 */ /* 0x000fd00000000000 */
[----:B------:R-:W-:-:S08]  /*0bd0*/  DFMA R34, R32, -R22, R28 ;  /* 0x800000162022722b */ /* 0x000fd0000000001c */
[----:B------:R-:W-:Y:S01]  /*0be0*/  DFMA R34, R30, R34, R32 ;  /* 0x000000221e22722b */ /* 0x000fe20000000020 */
[----:B------:R-:W-:Y:S01]  /*0bf0*/  IMAD.MOV.U32 R32, RZ, RZ, R36 ;  /* 0x000000ffff207224 */ /* 0x000fe200078e0024 */
[----:B------:R-:W-:Y:S01]  /*0c00*/  @!P2 LOP3.LUT R32, R29, 0x7ff00000, RZ, 0xc0, !PT ;  /* 0x7ff000001d20a812 */ /* 0x000fe200078ec0ff */
[----:B------:R-:W-:-:S03]  /*0c10*/  VIADD R31, R39, 0xffffffff ;  /* 0xffffffff271f7836 */ /* 0x000fc60000000000 */
[----:B------:R-:W-:-:S04]  /*0c20*/  IADD3 R30, PT, PT, R32, -0x1, RZ ;  /* 0xffffffff201e7810 */ /* 0x000fc80007ffe0ff */
[----:B------:R-:W-:-:S04]  /*0c30*/  ISETP.GT.U32.AND P0, PT, R30, 0x7feffffe, PT ;  /* 0x7feffffe1e00780c */ /* 0x000fc80003f04070 */
[----:B------:R-:W-:-:S13]  /*0c40*/  ISETP.GT.U32.OR P0, PT, R31, 0x7feffffe, P0 ;  /* 0x7feffffe1f00780c */ /* 0x000fda0000704470 */
[----:B------:R-:W-:Y:S05]  /*0c50*/  @P0 BRA `(.L_x_10) ;  /* 0x00000000006c0947 */ /* 0x000fea0003800000 */
[----:B------:R-:W-:-:S04]  /*0c60*/  LOP3.LUT R27, R25, 0x7ff00000, RZ, 0xc0, !PT ;  /* 0x7ff00000191b7812 */ /* 0x000fc800078ec0ff */
[CC--:B------:R-:W-:Y:S02]  /*0c70*/  VIADDMNMX R26, R36.reuse, -R27.reuse, 0xb9600000, !PT ;  /* 0xb9600000241a7446 */ /* 0x0c0fe4000780091b */
[----:B------:R-:W-:Y:S02]  /*0c80*/  ISETP.GE.U32.AND P0, PT, R36, R27, PT ;  /* 0x0000001b2400720c */ /* 0x000fe40003f06070 */
[----:B------:R-:W-:Y:S02]  /*0c90*/  VIMNMX R26, PT, PT, R26, 0x46a00000, PT ;  /* 0x46a000001a1a7848 */ /* 0x000fe40003fe0100 */
[----:B------:R-:W-:-:S04]  /*0ca0*/  SEL R37, R37, 0x63400000, !P0 ;  /* 0x6340000025257807 */ /* 0x000fc80004000000 */
[----:B------:R-:W-:Y:S02]  /*0cb0*/  IADD3 R32, PT, PT, -R37, R26, RZ ;  /* 0x0000001a25207210 */ /* 0x000fe40007ffe1ff */
[----:B------:R-:W-:-:S03]  /*0cc0*/  MOV R26, RZ ;  /* 0x000000ff001a7202 */ /* 0x000fc60000000f00 */
[----:B------:R-:W-:-:S06]  /*0cd0*/  VIADD R27, R32, 0x7fe00000 ;  /* 0x7fe00000201b7836 */ /* 0x000fcc0000000000 */
[----:B------:R-:W-:-:S10]  /*0ce0*/  DMUL R30, R34, R26 ;  /* 0x0000001a221e7228 */ /* 0x000fd40000000000 */
[----:B------:R-:W-:-:S13]  /*0cf0*/  FSETP.GTU.AND P0, PT, |R31|, 1.469367938527859385e-39, PT ;  /* 0x001000001f00780b */ /* 0x000fda0003f0c200 */
[----:B------:R-:W-:Y:S05]  /*0d00*/  @P0 BRA `(.L_x_11) ;  /* 0x0000000000940947 */ /* 0x000fea0003800000 */
[----:B------:R-:W-:Y:S01]  /*0d10*/  DFMA R28, R34, -R22, R28 ;  /* 0x80000016221c722b */ /* 0x000fe2000000001c */
[----:B------:R-:W-:-:S09]  /*0d20*/  IMAD.MOV.U32 R26, RZ, RZ, RZ ;  /* 0x000000ffff1a7224 */ /* 0x000fd200078e00ff */
[C---:B------:R-:W-:Y:S02]  /*0d30*/  FSETP.NEU.AND P0, PT, R29.reuse, RZ, PT ;  /* 0x000000ff1d00720b */ /* 0x040fe40003f0d000 */
[----:B------:R-:W-:-:S04]  /*0d40*/  LOP3.LUT R33, R29, 0x80000000, R25, 0x48, !PT ;  /* 0x800000001d217812 */ /* 0x000fc800078e4819 */
[----:B------:R-:W-:-:S07]  /*0d50*/  LOP3.LUT R27, R33, R27, RZ, 0xfc, !PT ;  /* 0x0000001b211b7212 */ /* 0x000fce00078efcff */
[----:B------:R-:W-:Y:S05]  /*0d60*/  @!P0 BRA `(.L_x_11) ;  /* 0x00000000007c8947 */ /* 0x000fea0003800000 */
[----:B------:R-:W-:Y:S01]  /*0d70*/  IADD3 R23, PT, PT, -R32, RZ, RZ ;  /* 0x000000ff20177210 */ /* 0x000fe20007ffe1ff */
[----:B------:R-:W-:Y:S01]  /*0d80*/  IMAD.MOV.U32 R22, RZ, RZ, RZ ;  /* 0x000000ffff167224 */ /* 0x000fe200078e00ff */
[----:B------:R-:W-:-:S05]  /*0d90*/  DMUL.RP R26, R34, R26 ;  /* 0x0000001a221a7228 */ /* 0x000fca0000008000 */
[----:B------:R-:W-:-:S05]  /*0da0*/  DFMA R22, R30, -R22, R34 ;  /* 0x800000161e16722b */ /* 0x000fca0000000022 */
[----:B------:R-:W-:Y:S02]  /*0db0*/  LOP3.LUT R33, R27, R33, RZ, 0x3c, !PT ;  /* 0x000000211b217212 */ /* 0x000fe400078e3cff */
[----:B------:R-:W-:-:S04]  /*0dc0*/  IADD3 R22, PT, PT, -R32, -0x43300000, RZ ;  /* 0xbcd0000020167810 */ /* 0x000fc80007ffe1ff */
[----:B------:R-:W-:-:S04]  /*0dd0*/  FSETP.NEU.AND P0, PT, |R23|, R22, PT ;  /* 0x000000161700720b */ /* 0x000fc80003f0d200 */
[----:B------:R-:W-:Y:S02]  /*0de0*/  FSEL R30, R26, R30, !P0 ;  /* 0x0000001e1a1e7208 */ /* 0x000fe40004000000 */
[----:B------:R-:W-:Y:S01]  /*0df0*/  FSEL R31, R33, R31, !P0 ;  /* 0x0000001f211f7208 */ /* 0x000fe20004000000 */
[----:B------:R-:W-:Y:S06]  /*0e00*/  BRA `(.L_x_11) ;  /* 0x0000000000547947 */ /* 0x000fec0003800000 */
.L_x_10:
[----:B------:R-:W-:-:S14]  /*0e10*/  DSETP.NAN.AND P0, PT, R26, R26, PT ;  /* 0x0000001a1a00722a */ /* 0x000fdc0003f08000 */
[----:B------:R-:W-:Y:S05]  /*0e20*/  @P0 BRA `(.L_x_12) ;  /* 0x0000000000440947 */ /* 0x000fea0003800000 */
[----:B------:R-:W-:-:S14]  /*0e30*/  DSETP.NAN.AND P0, PT, R24, R24, PT ;  /* 0x000000181800722a */ /* 0x000fdc0003f08000 */
[----:B------:R-:W-:Y:S05]  /*0e40*/  @P0 BRA `(.L_x_13) ;  /* 0x0000000000300947 */ /* 0x000fea0003800000 */
[----:B------:R-:W-:Y:S01]  /*0e50*/  ISETP.NE.AND P0, PT, R32, R39, PT ;  /* 0x000000272000720c */ /* 0x000fe20003f05270 */
[----:B------:R-:W-:Y:S01]  /*0e60*/  IMAD.MOV.U32 R31, RZ, RZ, -0x80000 ;  /* 0xfff80000ff1f7424 */ /* 0x000fe200078e00ff */
[----:B------:R-:W-:-:S11]  /*0e70*/  MOV R30, 0x0 ;  /* 0x00000000001e7802 */ /* 0x000fd60000000f00 */
[----:B------:R-:W-:Y:S05]  /*0e80*/  @!P0 BRA `(.L_x_11) ;  /* 0x0000000000348947 */ /* 0x000fea0003800000 */
[----:B------:R-:W-:Y:S02]  /*0e90*/  ISETP.NE.AND P0, PT, R32, 0x7ff00000, PT ;  /* 0x7ff000002000780c */ /* 0x000fe40003f05270 */
[----:B------:R-:W-:Y:S02]  /*0ea0*/  LOP3.LUT R31, R27, 0x80000000, R25, 0x48, !PT ;  /* 0x800000001b1f7812 */ /* 0x000fe400078e4819 */
[----:B------:R-:W-:-:S13]  /*0eb0*/  ISETP.EQ.OR P0, PT, R39, RZ, !P0 ;  /* 0x000000ff2700720c */ /* 0x000fda0004702670 */
[----:B------:R-:W-:Y:S02]  /*0ec0*/  @P0 LOP3.LUT R22, R31, 0x7ff00000, RZ, 0xfc, !PT ;  /* 0x7ff000001f160812 */ /* 0x000fe400078efcff */
[----:B------:R-:W-:Y:S01]  /*0ed0*/  @!P0 MOV R30, RZ ;  /* 0x000000ff001e8202 */ /* 0x000fe20000000f00 */
[----:B------:R-:W-:Y:S01]  /*0ee0*/  @P0 IMAD.MOV.U32 R30, RZ, RZ, RZ ;  /* 0x000000ffff1e0224 */ /* 0x000fe200078e00ff */
[----:B------:R-:W-:Y:S01]  /*0ef0*/  @P0 MOV R31, R22 ;  /* 0x00000016001f0202 */ /* 0x000fe20000000f00 */
[----:B------:R-:W-:Y:S06]  /*0f00*/  BRA `(.L_x_11) ;  /* 0x0000000000147947 */ /* 0x000fec0003800000 */
.L_x_13:
[----:B------:R-:W-:Y:S01]  /*0f10*/  LOP3.LUT R31, R25, 0x80000, RZ, 0xfc, !PT ;  /* 0x00080000191f7812 */ /* 0x000fe200078efcff */
[----:B------:R-:W-:Y:S01]  /*0f20*/  IMAD.MOV.U32 R30, RZ, RZ, R24 ;  /* 0x000000ffff1e7224 */ /* 0x000fe200078e0018 */
[----:B------:R-:W-:Y:S06]  /*0f30*/  BRA `(.L_x_11) ;  /* 0x0000000000087947 */ /* 0x000fec0003800000 */
.L_x_12:
[----:B------:R-:W-:Y:S02]  /*0f40*/  LOP3.LUT R31, R27, 0x80000, RZ, 0xfc, !PT ;  /* 0x000800001b1f7812 */ /* 0x000fe400078efcff */
[----:B------:R-:W-:-:S07]  /*0f50*/  MOV R30, R26 ;  /* 0x0000001a001e7202 */ /* 0x000fce0000000f00 */
.L_x_11:
[----:B------:R-:W-:Y:S05]  /*0f60*/  BSYNC.RECONVERGENT B1 ;  /* 0x0000000000017941 */ /* 0x000fea0003800200 */
.L_x_9:
[----:B------:R-:W-:Y:S02]  /*0f70*/  HFMA2 R23, -RZ, RZ, 0, 0 ;  /* 0x00000000ff177431 */ /* 0x000fe400000001ff */
[----:B------:R-:W-:Y:S01]  /*0f80*/  IMAD.MOV.U32 R22, RZ, RZ, R8 ;  /* 0x000000ffff167224 */ /* 0x000fe200078e0008 */
[----:B------:R-:W-:Y:S01]  /*0f90*/  MOV R29, R31 ;  /* 0x0000001f001d7202 */ /* 0x000fe20000000f00 */
[----:B------:R-:W-:Y:S02]  /*0fa0*/  IMAD.MOV.U32 R28, RZ, RZ, R30 ;  /* 0x000000ffff1c7224 */ /* 0x000fe400078e001e */
[----:B------:R-:W-:Y:S05]  /*0fb0*/  RET.REL.NODEC R22 `(_Z14kernelgpuFbou3IfEvPT_S1_S1_S1_S1_S1_S1_S1_S1_S1_S0_iiiiiiii) ;  /* 0xfffffff016107950 */ /* 0x000fea0003c3ffff */
.L_x_14:
        /* <DEDUP_REMOVED lines=12> */
.L_x_41:


//--------------------- .text._Z14kernelgpuFbou2IfEvPT_S1_S1_S1_S1_S1_S1_S1_S1_S1_S0_iiiiiiii --------------------------
	.section	.text._Z14kernelgpuFbou2IfEvPT_S1_S1_S1_S1_S1_S1_S1_S1_S1_S0_iiiiiiii,"ax",@progbits
	.align	128
        .global         _Z14kernelgpuFbou2IfEvPT_S1_S1_S1_S1_S1_S1_S1_S1_S1_S0_iiiiiiii
        .type           _Z14kernelgpuFbou2IfEvPT_S1_S1_S1_S1_S1_S1_S1_S1_S1_S0_iiiiiiii,@function
        .size           _Z14kernelgpuFbou2IfEvPT_S1_S1_S1_S1_S1_S1_S1_S1_S1_S0_iiiiiiii,(.L_x_46 - _Z14kernelgpuFbou2IfEvPT_S1_S1_S1_S1_S1_S1_S1_S1_S1_S0_iiiiiiii)
        .other          _Z14kernelgpuFbou2IfEvPT_S1_S1_S1_S1_S1_S1_S1_S1_S1_S0_iiiiiiii,@"STO_CUDA_ENTRY STV_DEFAULT"
_Z14kernelgpuFbou2IfEvPT_S1_S1_S1_S1_S1_S1_S1_S1_S1_S0_iiiiiiii:
.text._Z14kernelgpuFbou2IfEvPT_S1_S1_S1_S1_S1_S1_S1_S1_S1_S0_iiiiiiii:
        /* <DEDUP_REMOVED lines=12> */
.L_x_15:
        /* <DEDUP_REMOVED lines=8> */
.L_x_16:
        /* <DEDUP_REMOVED lines=12> */
.L_x_46:


//--------------------- .text._Z14kernelgpuFbou1IfEvPT_S1_S1_S1_S1_S1_S1_S1_S1_S1_S0_iiiiiiii --------------------------
	.section	.text._Z14kernelgpuFbou1IfEvPT_S1_S1_S1_S1_S1_S1_S1_S1_S1_S0_iiiiiiii,"ax",@progbits
	.align	128
        .global         _Z14kernelgpuFbou1IfEvPT_S1_S1_S1_S1_S1_S1_S1_S1_S1_S0_iiiiiiii
        .type           _Z14kernelgpuFbou1IfEvPT_S1_S1_S1_S1_S1_S1_S1_S1_S1_S0_iiiiiiii,@function
        .size           _Z14kernelgpuFbou1IfEvPT_S1_S1_S1_S1_S1_S1_S1_S1_S1_S0_iiiiiiii,(.L_x_47 - _Z14kernelgpuFbou1IfEvPT_S1_S1_S1_S1_S1_S1_S1_S1_S1_S0_iiiiiiii)
        .other          _Z14kernelgpuFbou1IfEvPT_S1_S1_S1_S1_S1_S1_S1_S1_S1_S0_iiiiiiii,@"STO_CUDA_ENTRY STV_DEFAULT"
_Z14kernelgpuFbou1IfEvPT_S1_S1_S1_S1_S1_S1_S1_S1_S1_S0_iiiiiiii:
.text._Z14kernelgpuFbou1IfEvPT_S1_S1_S1_S1_S1_S1_S1_S1_S1_S0_iiiiiiii:
        /* <DEDUP_REMOVED lines=12> */
.L_x_17:
[----:B-1----:R-:W1:Y:S01]  /*00c0*/  LDC.64 R4, c[0x0][0x390] ;  /* 0x0000e400ff047b82 */ /* 0x002e620000000a00 */
[----:B------:R-:W-:-:S04]  /*00d0*/  IADD3 R17, PT, PT, R15, R0, RZ ;  /* 0x000000000f117210 */ /* 0x000fc80007ffe0ff */
[CC--:B------:R-:W-:Y:S02]  /*00e0*/  LEA R11, R0.reuse, R17.reuse, 0x1 ;  /* 0x00000011000b7211 */ /* 0x0c0fe400078e08ff */
[----:B------:R-:W-:Y:S01]  /*00f0*/  LEA R23, R0, R17, 0x2 ;  /* 0x0000001100177211 */ /* 0x000fe200078e10ff */
[----:B------:R-:W3:Y:S08]  /*0100*/  LDC.64 R6, c[0x0][0x388] ;  /* 0x0000e200ff067b82 */ /* 0x000ef00000000a00 */
[----:B------:R-:W4:Y:S08]  /*0110*/  LDC.64 R18, c[0x0][0x398] ;  /* 0x0000e600ff127b82 */ /* 0x000f300000000a00 */
[----:B------:R-:W5:Y:S08]  /*0120*/  LDC.64 R12, c[0x0][0x3b0] ;  /* 0x0000ec00ff0c7b82 */ /* 0x000f700000000a00 */
[----:B------:R-:W0:Y:S01]  /*0130*/  LDC.64 R8, c[0x0][0x3a8] ;  /* 0x0000ea00ff087b82 */ /* 0x000e220000000a00 */
[----:B-1----:R-:W-:-:S04]  /*0140*/  IMAD.WIDE R10, R11, 0x4, R4 ;  /* 0x000000040b0a7825 */ /* 0x002fc800078e0204 */
[----:B---3--:R-:W-:Y:S02]  /*0150*/  IMAD.WIDE R6, R15, 0x4, R6 ;  /* 0x000000040f067825 */ /* 0x008fe400078e0206 */
[----:B--2---:R-:W2:Y:S01]  /*0160*/  LDG.E R10, desc[UR6][R10.64] ;  /* 0x000000060a0a7981 */ /* 0x004ea2000c1e1900 */
[----:B------:R-:W1:Y:S01]  /*0170*/  LDC.64 R24, c[0x0][0x380] ;  /* 0x0000e000ff187b82 */ /* 0x000e620000000a00 */
[C---:B----4-:R-:W-:Y:S02]  /*0180*/  IMAD.WIDE R18, R17.reuse, 0x4, R18 ;  /* 0x0000000411127825 */ /* 0x050fe400078e0212 */
[----:B------:R-:W3:Y:S02]  /*0190*/  LDG.E R6, desc[UR6][R6.64] ;  /* 0x0000000606067981 */ /* 0x000ee4000c1e1900 */
[----:B------:R-:W-:Y:S02]  /*01a0*/  IMAD.WIDE R20, R17, 0x4, R4 ;  /* 0x0000000411147825 */ /* 0x000fe400078e0204 */
[----:B------:R-:W2:Y:S02]  /*01b0*/  LDG.E R27, desc[UR6][R18.64] ;  /* 0x00000006121b7981 */ /* 0x000ea4000c1e1900 */
[----:B-----5:R-:W-:-:S02]  /*01c0*/  IMAD.WIDE R12, R15, 0x4, R12 ;  /* 0x000000040f0c7825 */ /* 0x020fc400078e020c */
[----:B------:R4:W5:Y:S02]  /*01d0*/  LDG.E R16, desc[UR6][R20.64] ;  /* 0x0000000614107981 */ /* 0x000964000c1e1900 */
[----:B------:R-:W-:Y:S02]  /*01e0*/  IMAD.WIDE R4, R23, 0x4, R4 ;  /* 0x0000000417047825 */ /* 0x000fe400078e0204 */
[----:B0-----:R-:W5:Y:S02]  /*01f0*/  LDG.E R11, desc[UR6][R2.64] ;  /* 0x00000006020b7981 */ /* 0x001f64000c1e1900 */
[----:B------:R-:W-:Y:S02]  /*0200*/  IMAD.WIDE R8, R17, 0x4, R8 ;  /* 0x0000000411087825 */ /* 0x000fe400078e0208 */
[----:B------:R-:W3:Y:S02]  /*0210*/  LDG.E R17, desc[UR6][R12.64] ;  /* 0x000000060c117981 */ /* 0x000ee4000c1e1900 */
[----:B----4-:R-:W-:-:S02]  /*0220*/  IMAD.WIDE R20, R0, 0x4, R18 ;  /* 0x0000000400147825 */ /* 0x010fc400078e0212 */
[----:B------:R-:W5:Y:S02]  /*0230*/  LDG.E R9, desc[UR6][R8.64] ;  /* 0x0000000608097981 */ /* 0x000f64000c1e1900 */
[----:B------:R-:W-:Y:S02]  /*0240*/  IMAD.WIDE R22, R0, 0x4, R12 ;  /* 0x0000000400167825 */ /* 0x000fe400078e020c */
[----:B------:R-:W4:Y:S04]  /*0250*/  LDG.E R4, desc[UR6][R4.64] ;  /* 0x0000000604047981 */ /* 0x000f28000c1e1900 */
[----:B------:R-:W4:Y:S04]  /*0260*/  LDG.E R21, desc[UR6][R20.64] ;  /* 0x0000000614157981 */ /* 0x000f28000c1e1900 */
[----:B------:R-:W4:Y:S01]  /*0270*/  LDG.E R23, desc[UR6][R22.64] ;  /* 0x0000000616177981 */ /* 0x000f22000c1e1900 */
[----:B-1----:R-:W-:Y:S01]  /*0280*/  IMAD.WIDE R24, R15, 0x4, R24 ;  /* 0x000000040f187825 */ /* 0x002fe200078e0218 */
[----:B------:R-:W-:-:S04]  /*0290*/  IADD3 R15, PT, PT, R14, R15, RZ ;  /* 0x0000000f0e0f7210 */ /* 0x000fc80007ffe0ff */
[----:B------:R1:W-:Y:S01]  /*02a0*/  STG.E desc[UR6][R24.64], RZ ;  /* 0x000000ff18007986 */ /* 0x0003e2000c101906 */
[----:B------:R-:W-:Y:S01]  /*02b0*/  ISETP.GE.AND P0, PT, R15, R0, PT ;  /* 0x000000000f00720c */ /* 0x000fe20003f06270 */
[----:B--2---:R-:W-:Y:S01]  /*02c0*/  FADD R10, R10, R27 ;  /* 0x0000001b0a0a7221 */ /* 0x004fe20000000000 */
[----:B---3--:R-:W-:Y:S01]  /*02d0*/  FMUL R17, R6, R17 ;  /* 0x0000001106117220 */ /* 0x008fe20000400000 */
[----:B-----5:R-:W-:-:S03]  /*02e0*/  FADD R16, R16, -R9 ;  /* 0x8000000910107221 */ /* 0x020fc60000000000 */
[----:B------:R-:W-:-:S04]  /*02f0*/  FMUL R10, R17, R10 ;  /* 0x0000000a110a7220 */ /* 0x000fc80000400000 */
[----:B------:R-:W-:Y:S01]  /*0300*/  FFMA R10, R11, R16, R10 ;  /* 0x000000100b0a7223 */ /* 0x000fe2000000000a */
[----:B----4-:R-:W-:Y:S01]  /*0310*/  FADD R8, R4, R21 ;  /* 0x0000001504087221 */ /* 0x010fe20000000000 */
[----:B------:R-:W-:Y:S01]  /*0320*/  FMUL R7, R6, R23 ;  /* 0x0000001706077220 */ /* 0x000fe20000400000 */
[----:B------:R-:W-:-:S04]  /*0330*/  IMAD.WIDE R4, R0, 0x4, R24 ;  /* 0x0000000400047825 */ /* 0x000fc800078e0218 */
[----:B------:R-:W-:-:S05]  /*0340*/  FFMA R7, R7, R8, R10 ;  /* 0x0000000807077223 */ /* 0x000fca000000000a */
[----:B------:R1:W-:Y:S01]  /*0350*/  STG.E desc[UR6][R4.64], R7 ;  /* 0x0000000704007986 */ /* 0x0003e2000c101906 */
[----:B------:R-:W-:Y:S05]  /*0360*/  @!P0 BRA `(.L_x_17) ;  /* 0xfffffffc00548947 */ /* 0x000fea000383ffff */
[----:B------:R-:W-:Y:S05]  /*0370*/  EXIT ;  /* 0x000000000000794d */ /* 0x000fea0003800000 */
.L_x_18:
        /* <DEDUP_REMOVED lines=16> */
.L_x_47:


//--------------------- .text._Z14kernelgpuFbou5IdEvPT_S1_S1_S1_S1_S1_S1_S1_S1_S1_S0_iiiiiiii --------------------------
	.section	.text._Z14kernelgpuFbou5IdEvPT_S1_S1_S1_S1_S1_S1_S1_S1_S1_S0_iiiiiiii,"ax",@progbits
	.align	128
        .global         _Z14kernelgpuFbou5IdEvPT_S1_S1_S1_S1_S1_S1_S1_S1_S1_S0_iiiiiiii
        .type           _Z14kernelgpuFbou5IdEvPT_S1_S1_S1_S1_S1_S1_S1_S1_S1_S0_iiiiiiii,@function
        .size           _Z14kernelgpuFbou5IdEvPT_S1_S1_S1_S1_S1_S1_S1_S1_S1_S0_iiiiiiii,(.L_x_48 - _Z14kernelgpuFbou5IdEvPT_S1_S1_S1_S1_S1_S1_S1_S1_S1_S0_iiiiiiii)
        .other          _Z14kernelgpuFbou5IdEvPT_S1_S1_S1_S1_S1_S1_S1_S1_S1_S0_iiiiiiii,@"STO_CUDA_ENTRY STV_DEFAULT"
_Z14kernelgpuFbou5IdEvPT_S1_S1_S1_S1_S1_S1_S1_S1_S1_S0_iiiiiiii:
.text._Z14kernelgpuFbou5IdEvPT_S1_S1_S1_S1_S1_S1_S1_S1_S1_S0_iiiiiiii:
        /* <DEDUP_REMOVED lines=12> */
.L_x_19:
[----:B01----:R-:W-:Y:S01]  /*00c0*/  IMAD.WIDE R2, R0, 0x8, R6 ;  /* 0x0000000800027825 */ /* 0x003fe200078e0206 */
[----:B------:R-:W-:-:S04]  /*00d0*/  IADD3 R0, PT, PT, R9, R0, RZ ;  /* 0x0000000009007210 */ /* 0x000fc80007ffe0ff */
[----:B--2---:R1:W-:Y:S01]  /*00e0*/  STG.E.64 desc[UR6][R2.64], RZ ;  /* 0x000000ff02007986 */ /* 0x0043e2000c101b06 */
[----:B------:R-:W-:Y:S01]  /*00f0*/  IMAD.WIDE R4, R11, 0x8, R2 ;  /* 0x000000080b047825 */ /* 0x000fe200078e0202 */
[----:B------:R-:W-:-:S04]  /*0100*/  ISETP.GE.AND P0, PT, R0, R11, PT ;  /* 0x0000000b0000720c */ /* 0x000fc80003f06270 */
[----:B------:R1:W-:Y:S09]  /*0110*/  STG.E.64 desc[UR6][R4.64], RZ ;  /* 0x000000ff04007986 */ /* 0x0003f2000c101b06 */
[----:B------:R-:W-:Y:S05]  /*0120*/  @!P0 BRA `(.L_x_19) ;  /* 0xfffffffc00e48947 */ /* 0x000fea000383ffff */
[----:B------:R-:W-:Y:S05]  /*0130*/  EXIT ;  /* 0x000000000000794d */ /* 0x000fea0003800000 */
.L_x_20:
        /* <DEDUP_REMOVED lines=12> */
.L_x_48:


//--------------------- .text._Z14kernelgpuFbou4IdEvPT_S1_S1_S1_S1_S1_S1_S1_S1_S1_S0_iiiiiiii --------------------------
	.section	.text._Z14kernelgpuFbou4IdEvPT_S1_S1_S1_S1_S1_S1_S1_S1_S1_S0_iiiiiiii,"ax",@progbits
	.align	128
        .global         _Z14kernelgpuFbou4IdEvPT_S1_S1_S1_S1_S1_S1_S1_S1_S1_S0_iiiiiiii
        .type           _Z14kernelgpuFbou4IdEvPT_S1_S1_S1_S1_S1_S1_S1_S1_S1_S0_iiiiiiii,@function
        .size           _Z14kernelgpuFbou4IdEvPT_S1_S1_S1_S1_S1_S1_S1_S1_S1_S0_iiiiiiii,(.L_x_49 - _Z14kernelgpuFbou4IdEvPT_S1_S1_S1_S1_S1_S1_S1_S1_S1_S0_iiiiiiii)
        .other          _Z14kernelgpuFbou4IdEvPT_S1_S1_S1_S1_S1_S1_S1_S1_S1_S0_iiiiiiii,@"STO_CUDA_ENTRY STV_DEFAULT"
_Z14kernelgpuFbou4IdEvPT_S1_S1_S1_S1_S1_S1_S1_S1_S1_S0_iiiiiiii:
.text._Z14kernelgpuFbou4IdEvPT_S1_S1_S1_S1_S1_S1_S1_S1_S1_S0_iiiiiiii:
        /* <DEDUP_REMOVED lines=12> */
.L_x_21:
[----:B-1----:R-:W1:Y:S01]  /*00c0*/  LDC.64 R16, c[0x0][0x390] ;  /* 0x0000e400ff107b82 */ /* 0x002e620000000a00 */
[----:B------:R-:W-:-:S04]  /*00d0*/  IADD3 R6, PT, PT, R24, R25, RZ ;  /* 0x0000001918067210 */ /* 0x000fc80007ffe0ff */
[----:B------:R-:W-:-:S03]  /*00e0*/  LEA R11, R25, R6, 0x1 ;  /* 0x00000006190b7211 */ /* 0x000fc600078e08ff */
[----:B------:R-:W3:Y:S01]  /*00f0*/  LDC.64 R4, c[0x0][0x398] ;  /* 0x0000e600ff047b82 */ /* 0x000ee20000000a00 */
[----:B------:R-:W-:-:S07]  /*0100*/  LEA R15, R25, R6, 0x2 ;  /* 0x00000006190f7211 */ /* 0x000fce00078e10ff */
[----:B------:R-:W4:Y:S01]  /*0110*/  LDC.64 R12, c[0x0][0x3a8] ;  /* 0x0000ea00ff0c7b82 */ /* 0x000f220000000a00 */
[----:B-1----:R-:W-:-:S07]  /*0120*/  IMAD.WIDE R10, R11, 0x8, R16 ;  /* 0x000000080b0a7825 */ /* 0x002fce00078e0210 */
[----:B------:R-:W1:Y:S01]  /*0130*/  LDC.64 R22, c[0x0][0x388] ;  /* 0x0000e200ff167b82 */ /* 0x000e620000000a00 */
[----:B--2---:R-:W2:Y:S01]  /*0140*/  LDG.E.64 R10, desc[UR6][R10.64] ;  /* 0x000000060a0a7981 */ /* 0x004ea2000c1e1b00 */
[----:B---3--:R-:W-:-:S06]  /*0150*/  IMAD.WIDE R4, R6, 0x8, R4 ;  /* 0x0000000806047825 */ /* 0x008fcc00078e0204 */
[----:B------:R-:W3:Y:S01]  /*0160*/  LDC.64 R6, c[0x0][0x3b0] ;  /* 0x0000ec00ff067b82 */ /* 0x000ee20000000a00 */
[----:B------:R4:W2:Y:S01]  /*0170*/  LDG.E.64 R18, desc[UR6][R4.64] ;  /* 0x0000000604127981 */ /* 0x0008a2000c1e1b00 */
[----:B------:R-:W-:-:S04]  /*0180*/  IMAD.WIDE R14, R15, 0x8, R16 ;  /* 0x000000080f0e7825 */ /* 0x000fc800078e0210 */
[----:B------:R-:W-:Y:S02]  /*0190*/  IMAD.WIDE R8, R25, 0x8, R4 ;  /* 0x0000000819087825 */ /* 0x000fe400078e0204 */
[----:B------:R-:W5:Y:S04]  /*01a0*/  LDG.E.64 R14, desc[UR6][R14.64] ;  /* 0x000000060e0e7981 */ /* 0x000f68000c1e1b00 */
[----:B------:R-:W5:Y:S01]  /*01b0*/  LDG.E.64 R8, desc[UR6][R8.64] ;  /* 0x0000000608087981 */ /* 0x000f62000c1e1b00 */
[----:B----4-:R-:W-:-:S04]  /*01c0*/  IMAD.WIDE R4, R24, 0x8, R12 ;  /* 0x0000000818047825 */ /* 0x010fc800078e020c */
[----:B---3--:R-:W-:-:S04]  /*01d0*/  IMAD.WIDE R6, R24, 0x8, R6 ;  /* 0x0000000818067825 */ /* 0x008fc800078e0206 */
[----:B------:R-:W-:Y:S02]  /*01e0*/  IMAD.WIDE R12, R25, 0x8, R6 ;  /* 0x00000008190c7825 */ /* 0x000fe400078e0206 */
[----:B------:R-:W3:Y:S02]  /*01f0*/  LDG.E.64 R6, desc[UR6][R6.64] ;  /* 0x0000000606067981 */ /* 0x000ee4000c1e1b00 */
[C---:B------:R-:W-:Y:S02]  /*0200*/  IMAD.WIDE R16, R24.reuse, 0x8, R16 ;  /* 0x0000000818107825 */ /* 0x040fe400078e0210 */
[----:B------:R-:W4:Y:S02]  /*0210*/  LDG.E.64 R12, desc[UR6][R12.64] ;  /* 0x000000060c0c7981 */ /* 0x000f24000c1e1b00 */
[----:B-1----:R-:W-:-:S04]  /*0220*/  IMAD.WIDE R22, R24, 0x8, R22 ;  /* 0x0000000818167825 */ /* 0x002fc800078e0216 */
[C---:B------:R-:W-:Y:S02]  /*0230*/  IMAD.WIDE R20, R25.reuse, 0x8, R4 ;  /* 0x0000000819147825 */ /* 0x040fe400078e0204 */
[----:B------:R-:W4:Y:S04]  /*0240*/  LDG.E.64 R22, desc[UR6][R22.64] ;  /* 0x0000000616167981 */ /* 0x000f28000c1e1b00 */
[----:B------:R-:W4:Y:S04]  /*0250*/  LDG.E.64 R20, desc[UR6][R20.64] ;  /* 0x0000000614147981 */ /* 0x000f28000c1e1b00 */
[----:B------:R-:W4:Y:S01]  /*0260*/  LDG.E.64 R4, desc[UR6][R4.64] ;  /* 0x0000000604047981 */ /* 0x000f22000c1e1b00 */
[----:B--2---:R-:W-:Y:S01]  /*0270*/  DADD R10, R10, R18 ;  /* 0x000000000a0a7229 */ /* 0x004fe20000000012 */
[----:B------:R-:W-:-:S02]  /*0280*/  IMAD.WIDE R18, R25, 0x8, R16 ;  /* 0x0000000819127825 */ /* 0x000fc400078e0210 */
[----:B------:R-:W2:Y:S04]  /*0290*/  LDG.E.64 R16, desc[UR6][R16.64] ;  /* 0x0000000610107981 */ /* 0x000ea8000c1e1b00 */
[----:B------:R-:W2:Y:S01]  /*02a0*/  LDG.E.64 R18, desc[UR6][R18.64] ;  /* 0x0000000612127981 */ /* 0x000ea2000c1e1b00 */
[----:B-----5:R-:W-:-:S03]  /*02b0*/  DADD R8, R14, R8 ;  /* 0x000000000e087229 */ /* 0x020fc60000000008 */
[----:B0-----:R-:W5:Y:S01]  /*02c0*/  LDG.E.64 R14, desc[UR6][R2.64] ;  /* 0x00000006020e7981 */ /* 0x001f62000c1e1b00 */
[----:B---3--:R-:W-:Y:S01]  /*02d0*/  DMUL R10, R6, R10 ;  /* 0x0000000a060a7228 */ /* 0x008fe20000000000 */
[----:B------:R-:W0:Y:S03]  /*02e0*/  LDC.64 R6, c[0x0][0x380] ;  /* 0x0000e000ff067b82 */ /* 0x000e260000000a00 */
[----:B----4-:R-:W-:-:S08]  /*02f0*/  DMUL R8, R12, R8 ;  /* 0x000000080c087228 */ /* 0x010fd00000000000 */
[----:B------:R-:W-:Y:S02]  /*0300*/  DADD R12, R10, R8 ;  /* 0x000000000a0c7229 */ /* 0x000fe40000000008 */
[----:B------:R-:W-:Y:S01]  /*0310*/  DMUL R10, R22, R10 ;  /* 0x0000000a160a7228 */ /* 0x000fe20000000000 */
[----:B0-----:R-:W-:Y:S01]  /*0320*/  IMAD.WIDE R6, R24, 0x8, R6 ;  /* 0x0000000818067825 */ /* 0x001fe200078e0206 */
[----:B------:R-:W-:-:S04]  /*0330*/  IADD3 R24, PT, PT, R0, R24, RZ ;  /* 0x0000001800187210 */ /* 0x000fc80007ffe0ff */
[----:B------:R-:W-:Y:S01]  /*0340*/  ISETP.GE.AND P0, PT, R24, R25, PT ;  /* 0x000000191800720c */ /* 0x000fe20003f06270 */
[----:B--2---:R-:W-:Y:S02]  /*0350*/  DMUL R28, R22, R16 ;  /* 0x00000010161c7228 */ /* 0x004fe40000000000 */
[----:B------:R-:W-:Y:S02]  /*0360*/  DADD R26, R18, -R20 ;  /* 0x00000000121a7229 */ /* 0x000fe40000000814 */
[----:B------:R-:W-:-:S04]  /*0370*/  DADD R16, R16, -R4 ;  /* 0x0000000010107229 */ /* 0x000fc80000000804 */
[----:B------:R-:W-:Y:S02]  /*0380*/  DMUL R12, R28, R12 ;  /* 0x0000000c1c0c7228 */ /* 0x000fe40000000000 */
[----:B-----5:R-:W-:Y:S01]  /*0390*/  DFMA R10, R14, R26, R10 ;  /* 0x0000001a0e0a722b */ /* 0x020fe2000000000a */
[----:B------:R-:W-:-:S05]  /*03a0*/  IMAD.WIDE R4, R25, 0x8, R6 ;  /* 0x0000000819047825 */ /* 0x000fca00078e0206 */
[----:B------:R-:W-:Y:S02]  /*03b0*/  DFMA R12, R14, R16, -R12 ;  /* 0x000000100e0c722b */ /* 0x000fe4000000080c */
[----:B------:R-:W-:-:S05]  /*03c0*/  DFMA R10, R22, R8, R10 ;  /* 0x00000008160a722b */ /* 0x000fca000000000a */
[----:B------:R1:W-:Y:S04]  /*03d0*/  STG.E.64 desc[UR6][R6.64], R12 ;  /* 0x0000000c06007986 */ /* 0x0003e8000c101b06 */
[----:B------:R1:W-:Y:S01]  /*03e0*/  STG.E.64 desc[UR6][R4.64], R10 ;  /* 0x0000000a04007986 */ /* 0x0003e2000c101b06 */
[----:B------:R-:W-:Y:S05]  /*03f0*/  @!P0 BRA `(.L_x_21) ;  /* 0xfffffffc00308947 */ /* 0x000fea000383ffff */
[----:B------:R-:W-:Y:S05]  /*0400*/  EXIT ;  /* 0x000000000000794d */ /* 0x000fea0003800000 */
.L_x_22:
        /* <DEDUP_REMOVED lines=15> */
.L_x_49:


//--------------------- .text._Z14kernelgpuFbou3IdEvPT_S1_S1_S1_S1_S1_S1_S1_S1_S1_S0_iiiiiiii --------------------------
	.section	.text._Z14kernelgpuFbou3IdEvPT_S1_S1_S1_S1_S1_S1_S1_S1_S1_S0_iiiiiiii,"ax",@progbits
	.align	128
        .global         _Z14kernelgpuFbou3IdEvPT_S1_S1_S1_S1_S1_S1_S1_S1_S1_S0_iiiiiiii
        .type           _Z14kernelgpuFbou3IdEvPT_S1_S1_S1_S1_S1_S1_S1_S1_S1_S0_iiiiiiii,@function
        .size           _Z14kernelgpuFbou3IdEvPT_S1_S1_S1_S1_S1_S1_S1_S1_S1_S0_iiiiiiii,(.L_x_42 - _Z14kernelgpuFbou3IdEvPT_S1_S1_S1_S1_S1_S1_S1_S1_S1_S0_iiiiiiii)
        .other          _Z14kernelgpuFbou3IdEvPT_S1_S1_S1_S1_S1_S1_S1_S1_S1_S0_iiiiiiii,@"STO_CUDA_ENTRY STV_DEFAULT"
_Z14kernelgpuFbou3IdEvPT_S1_S1_S1_S1_S1_S1_S1_S1_S1_S0_iiiiiiii:
.text._Z14kernelgpuFbou3IdEvPT_S1_S1_S1_S1_S1_S1_S1_S1_S1_S0_iiiiiiii:
        /* <DEDUP_REMOVED lines=11> */
.L_x_30:
[----:B0-----:R-:W0:Y:S08]  /*00b0*/  LDC.64 R38, c[0x0][0x390] ;  /* 0x0000e400ff267b82 */ /* 0x001e300000000a00 */
[----:B------:R-:W2:Y:S08]  /*00c0*/  LDC R15, c[0x0][0x3dc] ;  /* 0x0000f700ff0f7b82 */ /* 0x000eb00000000800 */
[----:B------:R-:W3:Y:S01]  /*00d0*/  LDC.64 R24, c[0x0][0x398] ;  /* 0x0000e600ff187b82 */ /* 0x000ee20000000a00 */
[----:B0-----:R-:W-:-:S07]  /*00e0*/  IMAD.WIDE R38, R2, 0x8, R38 ;  /* 0x0000000802267825 */ /* 0x001fce00078e0226 */
[----:B------:R-:W0:Y:S01]  /*00f0*/  LDC.64 R10, c[0x0][0x3b0] ;  /* 0x0000ec00ff0a7b82 */ /* 0x000e220000000a00 */
[----:B--2---:R-:W-:-:S07]  /*0100*/  IMAD.WIDE R32, R15, 0x8, R38 ;  /* 0x000000080f207825 */ /* 0x004fce00078e0226 */
[----:B------:R-:W2:Y:S01]  /*0110*/  LDC.64 R16, c[0x0][0x3a8] ;  /* 0x0000ea00ff107b82 */ /* 0x000ea20000000a00 */
[----:B-1----:R-:W4:Y:S01]  /*0120*/  LDG.E.64 R38, desc[UR6][R38.64] ;  /* 0x0000000626267981 */ /* 0x002f22000c1e1b00 */
[----:B------:R-:W-:Y:S02]  /*0130*/  IMAD.IADD R5, R2, 0x1, R15 ;  /* 0x0000000102057824 */ /* 0x000fe400078e020f */
[----:B------:R-:W-:Y:S02]  /*0140*/  IMAD.WIDE R8, R15, 0x8, R32 ;  /* 0x000000080f087825 */ /* 0x000fe400078e0220 */
[----:B------:R-:W5:Y:S02]  /*0150*/  LDG.E.64 R32, desc[UR6][R32.64] ;  /* 0x0000000620207981 */ /* 0x000f64000c1e1b00 */
[----:B------:R-:W1:Y:S01]  /*0160*/  LDC.64 R34, c[0x0][0x388] ;  /* 0x0000e200ff227b82 */ /* 0x000e620000000a00 */
[----:B---3--:R-:W-:-:S04]  /*0170*/  IMAD.WIDE R24, R5, 0x8, R24 ;  /* 0x0000000805187825 */ /* 0x008fc800078e0218 */
[C---:B------:R-:W-:Y:S02]  /*0180*/  IMAD.WIDE R12, R15.reuse, 0x8, R8 ;  /* 0x000000080f0c7825 */ /* 0x040fe400078e0208 */
[----:B------:R-:W5:Y:S02]  /*0190*/  LDG.E.64 R8, desc[UR6][R8.64] ;  /* 0x0000000608087981 */ /* 0x000f64000c1e1b00 */
[C---:B------:R-:W-:Y:S02]  /*01a0*/  IMAD.WIDE R26, R15.reuse, 0x8, R24 ;  /* 0x000000080f1a7825 */ /* 0x040fe400078e0218 */
[----:B------:R-:W3:Y:S02]  /*01b0*/  LDG.E.64 R24, desc[UR6][R24.64] ;  /* 0x0000000618187981 */ /* 0x000ee4000c1e1b00 */
[----:B------:R-:W-:Y:S02]  /*01c0*/  IMAD.WIDE R28, R15, 0x8, R12 ;  /* 0x000000080f1c7825 */ /* 0x000fe400078e020c */
[----:B------:R-:W4:Y:S02]  /*01d0*/  LDG.E.64 R26, desc[UR6][R26.64] ;  /* 0x000000061a1a7981 */ /* 0x000f24000c1e1b00 */
[----:B0-----:R-:W-:-:S02]  /*01e0*/  IMAD.WIDE R10, R2, 0x8, R10 ;  /* 0x00000008020a7825 */ /* 0x001fc400078e020a */
[----:B------:R-:W3:Y:S02]  /*01f0*/  LDG.E.64 R12, desc[UR6][R12.64] ;  /* 0x000000060c0c7981 */ /* 0x000ee4000c1e1b00 */
[C---:B------:R-:W-:Y:S01]  /*0200*/  IMAD.WIDE R6, R15.reuse, 0x8, R28 ;  /* 0x000000080f067825 */ /* 0x040fe200078e021c */
[----:B------:R-:W0:Y:S01]  /*0210*/  LDC.64 R36, c[0x0][0x3b8] ;  /* 0x0000ee00ff247b82 */ /* 0x000e220000000a00 */
[----:B------:R-:W5:Y:S02]  /*0220*/  LDG.E.64 R28, desc[UR6][R28.64] ;  /* 0x000000061c1c7981 */ /* 0x000f64000c1e1b00 */
[----:B------:R-:W-:Y:S02]  /*0230*/  IMAD.WIDE R40, R15, 0x8, R10 ;  /* 0x000000080f287825 */ /* 0x000fe400078e020a */
[----:B------:R-:W4:Y:S04]  /*0240*/  LDG.E.64 R6, desc[UR6][R6.64] ;  /* 0x0000000606067981 */ /* 0x000f28000c1e1b00 */
[----:B------:R-:W4:Y:S04]  /*0250*/  LDG.E.64 R40, desc[UR6][R40.64] ;  /* 0x0000000628287981 */ /* 0x000f28000c1e1b00 */
[----:B------:R-:W4:Y:S01]  /*0260*/  LDG.E.64 R10, desc[UR6][R10.64] ;  /* 0x000000060a0a7981 */ /* 0x000f22000c1e1b00 */
[----:B--2---:R-:W-:-:S04]  /*0270*/  IMAD.WIDE R16, R2, 0x8, R16 ;  /* 0x0000000802107825 */ /* 0x004fc800078e0210 */
[----:B-1----:R-:W-:Y:S01]  /*0280*/  IMAD.WIDE R34, R2, 0x8, R34 ;  /* 0x0000000802227825 */ /* 0x002fe200078e0222 */
[----:B------:R-:W2:Y:S03]  /*0290*/  LDG.E.64 R4, desc[UR6][R16.64] ;  /* 0x0000000610047981 */ /* 0x000ea6000c1e1b00 */
[----:B------:R-:W-:Y:S01]  /*02a0*/  IMAD.WIDE R30, R15, 0x8, R16 ;  /* 0x000000080f1e7825 */ /* 0x000fe200078e0210 */
[----:B0-----:R-:W5:Y:S04]  /*02b0*/  LDG.E.64 R36, desc[UR6][R36.64] ;  /* 0x0000000624247981 */ /* 0x001f68000c1e1b00 */
[----:B------:R-:W5:Y:S04]  /*02c0*/  LDG.E.64 R34, desc[UR6][R34.64] ;  /* 0x0000000622227981 */ /* 0x000f68000c1e1b00 */
[----:B------:R-:W5:Y:S01]  /*02d0*/  LDG.E.64 R30, desc[UR6][R30.64] ;  /* 0x000000061e1e7981 */ /* 0x000f62000c1e1b00 */
[----:B------:R-:W-:Y:S01]  /*02e0*/  UMOV UR4, 0x24dd2f1a ;  /* 0x24dd2f1a00047882 */ /* 0x000fe20000000000 */
[----:B------:R-:W-:Y:S01]  /*02f0*/  UMOV UR5, 0x3fe4f922 ;  /* 0x3fe4f92200057882 */ /* 0x000fe20000000000 */
[----:B------:R-:W-:Y:S01]  /*0300*/  BSSY.RECONVERGENT B0, `(.L_x_23) ;  /* 0x0000068000007945 */ /* 0x000fe20003800200 */
[----:B---3--:R-:W-:-:S02]  /*0310*/  DADD R24, R12, R24 ;  /* 0x000000000c187229 */ /* 0x008fc40000000018 */
[----:B----4-:R-:W-:-:S08]  /*0320*/  DADD R26, R6, R26 ;  /* 0x00000000061a7229 */ /* 0x010fd0000000001a */
[----:B------:R-:W-:Y:S02]  /*0330*/  DMUL R22, R40, R26 ;  /* 0x0000001a28167228 */ /* 0x000fe40000000000 */
[----:B------:R-:W-:-:S06]  /*0340*/  DMUL R20, R10, R24 ;  /* 0x000000180a147228 */ /* 0x000fcc0000000000 */
[----:B------:R-:W-:-:S08]  /*0350*/  DMUL R6, R22, 1000 ;  /* 0x408f400016067828 */ /* 0x000fd00000000000 */
[----:B------:R-:W-:-:S10]  /*0360*/  DFMA R6, R20, 1000, R6 ;  /* 0x408f40001406782b */ /* 0x000fd40000000006 */
[----:B------:R-:W-:Y:S01]  /*0370*/  LOP3.LUT R13, R7, 0x7fffffff, RZ, 0xc0, !PT ;  /* 0x7fffffff070d7812 */ /* 0x000fe200078ec0ff */
[----:B------:R-:W-:-:S06]  /*0380*/  IMAD.MOV.U32 R12, RZ, RZ, R6 ;  /* 0x000000ffff0c7224 */ /* 0x000fcc00078e0006 */
[----:B------:R-:W-:Y:S02]  /*0390*/  DSETP.GE.AND P0, PT, R12, UR4, PT ;  /* 0x000000040c007e2a */ /* 0x000fe4000bf06000 */
[----:B--2---:R-:W-:-:S12]  /*03a0*/  DADD R4, R38, -R4 ;  /* 0x0000000026047229 */ /* 0x004fd80000000804 */
[----:B------:R-:W-:Y:S05]  /*03b0*/  @!P0 BRA `(.L_x_24) ;  /* 0x0000000000e48947 */ /* 0x000fea0003800000 */
[----:B------:R-:W-:Y:S01]  /*03c0*/  DADD R16, R12, R12 ;  /* 0x000000000c107229 */ /* 0x000fe2000000000c */
[----:B------:R-:W-:Y:S01]  /*03d0*/  UMOV UR4, 0xfefa39ef ;  /* 0xfefa39ef00047882 */ /* 0x000fe20000000000 */
[----:B------:R-:W-:Y:S01]  /*03e0*/  UMOV UR5, 0x3fe62e42 ;  /* 0x3fe62e4200057882 */ /* 0x000fe20000000000 */
[----:B------:R-:W-:Y:S01]  /*03f0*/  IMAD.MOV.U32 R18, RZ, RZ, -0x7649667 ;  /* 0xf89b6999ff127424 */ /* 0x000fe200078e00ff */
[----:B------:R-:W-:Y:S01]  /*0400*/  ISETP.GT.U32.AND P0, PT, R13, 0x40330fc1, PT ;  /* 0x40330fc10d00780c */ /* 0x000fe20003f04070 */
[----:B------:R-:W-:Y:S01]  /*0410*/  IMAD.MOV.U32 R19, RZ, RZ, 0x3e928a27 ;  /* 0x3e928a27ff137424 */ /* 0x000fe200078e00ff */
[----:B------:R-:W0:Y:S02]  /*0420*/  F2F.F32.F64 R0, R16 ;  /* 0x0000001000007310 */ /* 0x000e240000301000 */
[----:B0-----:R-:W-:-:S06]  /*0430*/  FMUL R0, R0, 1.4426950216293334961 ;  /* 0x3fb8aa3b00007820 */ /* 0x001fcc0000400000 */
[----:B------:R-:W0:Y:S08]  /*0440*/  FRND R0, R0 ;  /* 0x0000000000007307 */ /* 0x000e300000201000 */
[----:B0-----:R0:W1:Y:S08]  /*0450*/  F2F.F64.F32 R14, R0 ;  /* 0x00000000000e7310 */ /* 0x0010700000201800 */
[----:B0-----:R-:W0:Y:S01]  /*0460*/  MUFU.EX2 R0, R0 ;  /* 0x0000000000007308 */ /* 0x001e220000000800 */
[----:B-1----:R-:W-:Y:S01]  /*0470*/  DFMA R14, R14, -UR4, R16 ;  /* 0x800000040e0e7c2b */ /* 0x002fe20008000010 */
[----:B------:R-:W-:Y:S01]  /*0480*/  UMOV UR4, 0xa4741b81 ;  /* 0xa4741b8100047882 */ /* 0x000fe20000000000 */
[----:B------:R-:W-:-:S06]  /*0490*/  UMOV UR5, 0x3e5ae904 ;  /* 0x3e5ae90400057882 */ /* 0x000fcc0000000000 */
[C---:B------:R-:W-:Y:S01]  /*04a0*/  DFMA R18, R14.reuse, UR4, R18 ;  /* 0x000000040e127c2b */ /* 0x040fe20008000012 */
[----:B------:R-:W-:Y:S01]  /*04b0*/  UMOV UR4, 0x15ff7e07 ;  /* 0x15ff7e0700047882 */ /* 0x000fe20000000000 */
[----:B------:R-:W-:Y:S01]  /*04c0*/  UMOV UR5, 0x3ec71de7 ;  /* 0x3ec71de700057882 */ /* 0x000fe20000000000 */
[----:B0-----:R-:W0:Y:S05]  /*04d0*/  F2F.F64.F32 R16, R0 ;  /* 0x0000000000107310 */ /* 0x001e2a0000201800 */
[----:B------:R-:W-:Y:S01]  /*04e0*/  DFMA R18, R14, R18, UR4 ;  /* 0x000000040e127e2b */ /* 0x000fe20008000012 */
[----:B------:R-:W-:Y:S01]  /*04f0*/  UMOV UR4, 0x6b0ac45a ;  /* 0x6b0ac45a00047882 */ /* 0x000fe20000000000 */
[----:B------:R-:W-:-:S06]  /*0500*/  UMOV UR5, 0x3efa019a ;  /* 0x3efa019a00057882 */ /* 0x000fcc0000000000 */
[----:B------:R-:W-:Y:S01]  /*0510*/  DFMA R18, R14, R18, UR4 ;  /* 0x000000040e127e2b */ /* 0x000fe20008000012 */
[----:B------:R-:W-:Y:S01]  /*0520*/  UMOV UR4, 0x17eed94f ;  /* 0x17eed94f00047882 */ /* 0x000fe20000000000 */
[----:B------:R-:W-:Y:S01]  /*0530*/  UMOV UR5, 0x3f2a01a0 ;  /* 0x3f2a01a000057882 */ /* 0x000fe20000000000 */
[----:B0-----:R-:W-:-:S05]  /*0540*/  DADD R42, -R16, 1 ;  /* 0x3ff00000102a7429 */ /* 0x001fca0000000100 */
[----:B------:R-:W-:Y:S01]  /*0550*/  DFMA R18, R14, R18, UR4 ;  /* 0x000000040e127e2b */ /* 0x000fe20008000012 */
[----:B------:R-:W-:Y:S01]  /*0560*/  UMOV UR4, 0x17f2a71b ;  /* 0x17f2a71b00047882 */ /* 0x000fe20000000000 */
[----:B------:R-:W-:-:S06]  /*0570*/  UMOV UR5, 0x3f56c16c ;  /* 0x3f56c16c00057882 */ /* 0x000fcc0000000000 */
        /* <DEDUP_REMOVED lines=12> */
[----:B------:R-:W-:-:S08]  /*0640*/  DFMA R18, R14, R18, UR4 ;  /* 0x000000040e127e2b */ /* 0x000fd00008000012 */
[----:B------:R-:W-:-:S08]  /*0650*/  DMUL R18, R14, R18 ;  /* 0x000000120e127228 */ /* 0x000fd00000000000 */
[----:B------:R-:W-:Y:S01]  /*0660*/  DFMA R18, R14, R18, R14 ;  /* 0x000000120e12722b */ /* 0x000fe2000000000e */
[----:B------:R-:W-:-:S07]  /*0670*/  MOV R14, RZ ;  /* 0x000000ff000e7202 */ /* 0x000fce0000000f00 */
[----:B------:R-:W-:-:S08]  /*0680*/  DFMA R18, -R18, R16, R42 ;  /* 0x000000101212722b */ /* 0x000fd0000000012a */
[----:B------:R-:W-:-:S06]  /*0690*/  DADD R18, -R18, 2 ;  /* 0x4000000012127429 */ /* 0x000fcc0000000100 */
[----:B------:R-:W0:Y:S02]  /*06a0*/  MUFU.RCP64H R15, R19 ;  /* 0x00000013000f7308 */ /* 0x000e240000001800 */
[----:B0-----:R-:W-:-:S08]  /*06b0*/  DFMA R16, -R18, R14, 1 ;  /* 0x3ff000001210742b */ /* 0x001fd0000000010e */
[----:B------:R-:W-:-:S08]  /*06c0*/  DFMA R16, R16, R16, R16 ;  /* 0x000000101010722b */ /* 0x000fd00000000010 */
[----:B------:R-:W-:Y:S01]  /*06d0*/  DFMA R16, R14, R16, R14 ;  /* 0x000000100e10722b */ /* 0x000fe2000000000e */
[----:B------:R-:W-:Y:S02]  /*06e0*/  IMAD.MOV.U32 R14, RZ, RZ, 0x0 ;  /* 0x00000000ff0e7424 */ /* 0x000fe400078e00ff */
[----:B------:R-:W-:-:S06]  /*06f0*/  IMAD.MOV.U32 R15, RZ, RZ, 0x40000000 ;  /* 0x40000000ff0f7424 */ /* 0x000fcc00078e00ff */
[----:B------:R-:W-:-:S10]  /*0700*/  DFMA R16, R16, -R14, 1 ;  /* 0x3ff000001010742b */ /* 0x000fd4000000080e */
[----:B------:R-:W-:Y:S02]  /*0710*/  FSEL R6, R17, 1.875, !P0 ;  /* 0x3ff0000011067808 */ /* 0x000fe40004000000 */
[----:B------:R-:W-:Y:S02]  /*0720*/  FSEL R14, R16, RZ, !P0 ;  /* 0x000000ff100e7208 */ /* 0x000fe40004000000 */
[----:B------:R-:W-:Y:S01]  /*0730*/  LOP3.LUT R15, R6, 0x80000000, R7, 0xb8, !PT ;  /* 0x80000000060f7812 */ /* 0x000fe200078eb807 */
[----:B------:R-:W-:Y:S06]  /*0740*/  BRA `(.L_x_25) ;  /* 0x00000000008c7947 */ /* 0x000fec0003800000 */
.L_x_24:
[----:B------:R-:W-:Y:S01]  /*0750*/  DMUL R12, R6, R6 ;  /* 0x00000006060c7228 */ /* 0x000fe20000000000 */
[----:B------:R-:W-:Y:S01]  /*0760*/  IMAD.MOV.U32 R14, RZ, RZ, 0x420afc3d ;  /* 0x420afc3dff0e7424 */ /* 0x000fe200078e00ff */
[----:B------:R-:W-:Y:S01]  /*0770*/  UMOV UR4, 0xe2f5e964 ;  /* 0xe2f5e96400047882 */ /* 0x000fe20000000000 */
[----:B------:R-:W-:Y:S01]  /*0780*/  IMAD.MOV.U32 R15, RZ, RZ, 0x3f14359f ;  /* 0x3f14359fff0f7424 */ /* 0x000fe200078e00ff */
[----:B------:R-:W-:-:S05]  /*0790*/  UMOV UR5, 0x3ef0bc46 ;  /* 0x3ef0bc4600057882 */ /* 0x000fca0000000000 */
[----:B------:R-:W-:Y:S01]  /*07a0*/  DFMA R14, R12, -UR4, R14 ;  /* 0x800000040c0e7c2b */ /* 0x000fe2000800000e */
[----:B------:R-:W-:Y:S01]  /*07b0*/  UMOV UR4, 0x728c5d84 ;  /* 0x728c5d8400047882 */ /* 0x000fe20000000000 */
[----:B------:R-:W-:-:S06]  /*07c0*/  UMOV UR5, 0x3f2df9f0 ;  /* 0x3f2df9f000057882 */ /* 0x000fcc0000000000 */
[----:B------:R-:W-:Y:S01]  /*07d0*/  DFMA R14, R12, R14, -UR4 ;  /* 0x800000040c0e7e2b */ /* 0x000fe2000800000e */
[----:B------:R-:W-:Y:S01]  /*07e0*/  UMOV UR4, 0xcec4f033 ;  /* 0xcec4f03300047882 */ /* 0x000fe20000000000 */
[----:B------:R-:W-:-:S06]  /*07f0*/  UMOV UR5, 0x3f4337d1 ;  /* 0x3f4337d100057882 */ /* 0x000fcc0000000000 */
[----:B------:R-:W-:Y:S01]  /*0800*/  DFMA R14, R12, R14, UR4 ;  /* 0x000000040c0e7e2b */ /* 0x000fe2000800000e */
        /* <DEDUP_REMOVED lines=20> */
[----:B------:R-:W-:-:S08]  /*0950*/  DFMA R14, R12, R14, -UR4 ;  /* 0x800000040c0e7e2b */ /* 0x000fd0000800000e */
[----:B------:R-:W-:-:S08]  /*0960*/  DFMA R14, R12, R14, RZ ;  /* 0x0000000e0c0e722b */ /* 0x000fd000000000ff */
[----:B------:R-:W-:-:S11]  /*0970*/  DFMA R14, R6, R14, R6 ;  /* 0x0000000e060e722b */ /* 0x000fd60000000006 */
.L_x_25:
[----:B------:R-:W-:Y:S05]  /*0980*/  BSYNC.RECONVERGENT B0 ;  /* 0x0000000000007941 */ /* 0x000fea0003800200 */
.L_x_23:
[----:B------:R-:W0:Y:S01]  /*0990*/  MUFU.RCP64H R7, 10 ;  /* 0x4024000000077908 */ /* 0x000e220000001800 */
[----:B------:R-:W-:Y:S01]  /*09a0*/  MOV R16, 0x0 ;  /* 0x0000000000107802 */ /* 0x000fe20000000f00 */
[----:B------:R-:W-:Y:S01]  /*09b0*/  IMAD.MOV.U32 R17, RZ, RZ, 0x40240000 ;  /* 0x40240000ff117424 */ /* 0x000fe200078e00ff */
[----:B-----5:R-:W-:Y:S01]  /*09c0*/  FSETP.GEU.AND P1, PT, |R9|, 6.5827683646048100446e-37, PT ;  /* 0x036000000900780b */ /* 0x020fe20003f2e200 */
[----:B------:R-:W-:Y:S01]  /*09d0*/  IMAD.MOV.U32 R6, RZ, RZ, 0x1 ;  /* 0x00000001ff067424 */ /* 0x000fe200078e00ff */
[----:B------:R-:W-:Y:S01]  /*09e0*/  DMUL R18, R36, R4 ;  /* 0x0000000424127228 */ /* 0x000fe20000000000 */
[----:B------:R-:W-:Y:S01]  /*09f0*/  IMAD.MOV.U32 R42, RZ, RZ, 0x0 ;  /* 0x00000000ff2a7424 */ /* 0x000fe200078e00ff */
[----:B------:R-:W-:Y:S01]  /*0a00*/  DADD R4, R20, R22 ;  /* 0x0000000014047229 */ /* 0x000fe20000000016 */
[----:B------:R-:W-:Y:S01]  /*0a10*/  IMAD.MOV.U32 R43, RZ, RZ, 0x3fe00000 ;  /* 0x3fe00000ff2b7424 */ /* 0x000fe200078e00ff */
[----:B------:R-:W-:Y:S01]  /*0a20*/  BSSY.RECONVERGENT B0, `(.L_x_26) ;  /* 0x0000017000007945 */ /* 0x000fe20003800200 */
[----:B------:R-:W-:-:S02]  /*0a30*/  DMUL R10, R34, R10 ;  /* 0x0000000a220a7228 */ /* 0x000fc40000000000 */
[----:B0-----:R-:W-:-:S08]  /*0a40*/  DFMA R12, R6, -R16, 1 ;  /* 0x3ff00000060c742b */ /* 0x001fd00000000810 */
[----:B------:R-:W-:-:S08]  /*0a50*/  DFMA R12, R12, R12, R12 ;  /* 0x0000000c0c0c722b */ /* 0x000fd0000000000c */
[----:B------:R-:W-:-:S08]  /*0a60*/  DFMA R12, R6, R12, R6 ;  /* 0x0000000c060c722b */ /* 0x000fd00000000006 */
[----:B------:R-:W-:-:S08]  /*0a70*/  DFMA R6, R12, -R16, 1 ;  /* 0x3ff000000c06742b */ /* 0x000fd00000000810 */
[----:B------:R-:W-:-:S08]  /*0a80*/  DFMA R6, R12, R6, R12 ;  /* 0x000000060c06722b */ /* 0x000fd0000000000c */
[----:B------:R-:W-:-:S08]  /*0a90*/  DMUL R12, R8, R6 ;  /* 0x00000006080c7228 */ /* 0x000fd00000000000 */
[----:B------:R-:W-:-:S08]  /*0aa0*/  DFMA R16, R12, -10, R8 ;  /* 0xc02400000c10782b */ /* 0x000fd00000000008 */
[----:B------:R-:W-:Y:S02]  /*0ab0*/  DFMA R6, R6, R16, R12 ;  /* 0x000000100606722b */ /* 0x000fe4000000000c */
[----:B------:R-:W-:Y:S02]  /*0ac0*/  DMUL R12, R34, R38 ;  /* 0x00000026220c7228 */ /* 0x000fe40000000000 */
[CC--:B------:R-:W-:Y:S02]  /*0ad0*/  DFMA R16, R14.reuse, R42.reuse, -0.5 ;  /* 0xbfe000000e10742b */ /* 0x0c0fe4000000002a */
[----:B------:R-:W-:-:S04]  /*0ae0*/  DFMA R14, R14, R42, 0.5 ;  /* 0x3fe000000e0e742b */ /* 0x000fc8000000002a */
[----:B------:R-:W-:Y:S01]  /*0af0*/  FFMA R0, RZ, 2.5625, R7 ;  /* 0x40240000ff007823 */ /* 0x000fe20000000007 */
[----:B------:R-:W-:Y:S01]  /*0b00*/  DFMA R12, -R12, R4, R18 ;  /* 0x000000040c0c722b */ /* 0x000fe20000000112 */
[----:B------:R-:W-:Y:S01]  /*0b10*/  MOV R4, RZ ;  /* 0x000000ff00047202 */ /* 0x000fe20000000f00 */
[----:B------:R-:W-:Y:S02]  /*0b20*/  IMAD.MOV.U32 R5, RZ, RZ, 0x40240000 ;  /* 0x40240000ff057424 */ /* 0x000fe400078e00ff */
[----:B------:R-:W-:-:S13]  /*0b30*/  FSETP.GT.AND P0, PT, |R0|, 1.469367938527859385e-39, PT ;  /* 0x001000000000780b */ /* 0x000fda0003f04200 */
[----:B------:R-:W-:Y:S05]  /*0b40*/  @P0 BRA P1, `(.L_x_27) ;  /* 0x0000000000100947 */ /* 0x000fea0000800000 */
[----:B------:R-:W-:-:S07]  /*0b50*/  MOV R0, 0xb70 ;  /* 0x00000b7000007802 */ /* 0x000fce0000000f00 */
[----:B------:R-:W-:Y:S05]  /*0b60*/  CALL.REL.NOINC `($__internal_1_$__cuda_sm20_div_rn_f64_full) ;  /* 0x0000000000b87944 */ /* 0x000fea0003c00000 */
[----:B------:R-:W-:Y:S02]  /*0b70*/  IMAD.MOV.U32 R6, RZ, RZ, R8 ;  /* 0x000000ffff067224 */ /* 0x000fe400078e0008 */
[----:B------:R-:W-:-:S07]  /*0b80*/  IMAD.MOV.U32 R7, RZ, RZ, R9 ;  /* 0x000000ffff077224 */ /* 0x000fce00078e0009 */
.L_x_27:
[----:B------:R-:W-:Y:S05]  /*0b90*/  BSYNC.RECONVERGENT B0 ;  /* 0x0000000000007941 */ /* 0x000fea0003800200 */
.L_x_26:
[----:B------:R-:W0:Y:S01]  /*0ba0*/  MUFU.RCP64H R9, 10 ;  /* 0x4024000000097908 */ /* 0x000e220000001800 */
[----:B------:R-:W-:Y:S02]  /*0bb0*/  HFMA2 R43, -RZ, RZ, 2.0703125, 0 ;  /* 0x40240000ff2b7431 */ /* 0x000fe400000001ff */
[----:B------:R-:W-:Y:S01]  /*0bc0*/  IMAD.MOV.U32 R42, RZ, RZ, 0x0 ;  /* 0x00000000ff2a7424 */ /* 0x000fe200078e00ff */
[----:B------:R-:W-:Y:S01]  /*0bd0*/  FSETP.GEU.AND P1, PT, |R29|, 6.5827683646048100446e-37, PT ;  /* 0x036000001d00780b */ /* 0x000fe20003f2e200 */
[----:B------:R-:W-:Y:S01]  /*0be0*/  IMAD.MOV.U32 R8, RZ, RZ, 0x1 ;  /* 0x00000001ff087424 */ /* 0x000fe200078e00ff */
[----:B------:R-:W-:Y:S01]  /*0bf0*/  DFMA R6, -R38, R24, R6 ;  /* 0x000000182606722b */ /* 0x000fe20000000106 */
[----:B------:R-:W-:Y:S01]  /*0c00*/  BSSY.RECONVERGENT B0, `(.L_x_28) ;  /* 0x0000012000007945 */ /* 0x000fe20003800200 */
[----:B------:R-:W-:-:S06]  /*0c10*/  DMUL R40, R34, R40 ;  /* 0x0000002822287228 */ /* 0x000fcc0000000000 */
[----:B------:R-:W-:Y:S02]  /*0c20*/  DFMA R10, R10, R6, R18 ;  /* 0x000000060a0a722b */ /* 0x000fe40000000012 */
[----:B0-----:R-:W-:-:S08]  /*0c30*/  DFMA R44, R8, -R42, 1 ;  /* 0x3ff00000082c742b */ /* 0x001fd0000000082a */
[----:B------:R-:W-:-:S08]  /*0c40*/  DFMA R44, R44, R44, R44 ;  /* 0x0000002c2c2c722b */ /* 0x000fd0000000002c */
[----:B------:R-:W-:-:S08]  /*0c50*/  DFMA R44, R8, R44, R8 ;  /* 0x0000002c082c722b */ /* 0x000fd00000000008 */
[----:B------:R-:W-:-:S08]  /*0c60*/  DFMA R42, R44, -R42, 1 ;  /* 0x3ff000002c2a742b */ /* 0x000fd0000000082a */
[----:B------:R-:W-:-:S08]  /*0c70*/  DFMA R44, R44, R42, R44 ;  /* 0x0000002a2c2c722b */ /* 0x000fd0000000002c */
[----:B------:R-:W-:-:S08]  /*0c80*/  DMUL R8, R28, R44 ;  /* 0x0000002c1c087228 */ /* 0x000fd00000000000 */
[----:B------:R-:W-:-:S08]  /*0c90*/  DFMA R42, R8, -10, R28 ;  /* 0xc0240000082a782b */ /* 0x000fd0000000001c */
[----:B------:R-:W-:-:S10]  /*0ca0*/  DFMA R8, R44, R42, R8 ;  /* 0x0000002a2c08722b */ /* 0x000fd40000000008 */
[----:B------:R-:W-:-:S05]  /*0cb0*/  FFMA R0, RZ, 2.5625, R9 ;  /* 0x40240000ff007823 */ /* 0x000fca0000000009 */
[----:B------:R-:W-:-:S13]  /*0cc0*/  FSETP.GT.AND P0, PT, |R0|, 1.469367938527859385e-39, PT ;  /* 0x001000000000780b */ /* 0x000fda0003f04200 */
[----:B------:R-:W-:Y:S05]  /*0cd0*/  @P0 BRA P1, `(.L_x_29) ;  /* 0x0000000000100947 */ /* 0x000fea0000800000 */
[----:B------:R-:W-:Y:S01]  /*0ce0*/  IMAD.MOV.U32 R8, RZ, RZ, R28 ;  /* 0x000000ffff087224 */ /* 0x000fe200078e001c */
[----:B------:R-:W-:Y:S01]  /*0cf0*/  MOV R0, 0xd20 ;  /* 0x00000d2000007802 */ /* 0x000fe20000000f00 */
[----:B------:R-:W-:-:S07]  /*0d00*/  IMAD.MOV.U32 R9, RZ, RZ, R29 ;  /* 0x000000ffff097224 */ /* 0x000fce00078e001d */
[----:B------:R-:W-:Y:S05]  /*0d10*/  CALL.REL.NOINC `($__internal_1_$__cuda_sm20_div_rn_f64_full) ;  /* 0x00000000004c7944 */ /* 0x000fea0003c00000 */
.L_x_29:
[----:B------:R-:W-:Y:S05]  /*0d20*/  BSYNC.RECONVERGENT B0 ;  /* 0x0000000000007941 */ /* 0x000fea0003800200 */
.L_x_28:
[----:B------:R-:W0:Y:S01]  /*0d30*/  LDC.64 R4, c[0x0][0x380] ;  /* 0x0000e000ff047b82 */ /* 0x000e220000000a00 */
[----:B------:R-:W-:Y:S02]  /*0d40*/  DFMA R8, -R38, R26, R8 ;  /* 0x0000001a2608722b */ /* 0x000fe40000000108 */
[----:B------:R-:W-:Y:S02]  /*0d50*/  DADD R30, R32, -R30 ;  /* 0x00000000201e7229 */ /* 0x000fe4000000081e */
[----:B------:R-:W-:Y:S02]  /*0d60*/  DMUL R20, R34, R20 ;  /* 0x0000001422147228 */ /* 0x000fe40000000000 */
[----:B------:R-:W-:Y:S01]  /*0d70*/  DMUL R12, R12, R16 ;  /* 0x000000100c0c7228 */ /* 0x000fe20000000000 */
[----:B------:R-:W1:Y:S01]  /*0d80*/  LDC R19, c[0x0][0x3dc] ;  /* 0x0000f700ff137b82 */ /* 0x000e620000000800 */
[----:B------:R-:W-:-:S04]  /*0d90*/  DFMA R8, R40, R8, R10 ;  /* 0x000000082808722b */ /* 0x000fc8000000000a */
[----:B------:R-:W-:-:S04]  /*0da0*/  DFMA R20, R36, R30, R20 ;  /* 0x0000001e2414722b */ /* 0x000fc80000000014 */
[----:B------:R-:W-:-:S04]  /*0db0*/  DFMA R8, R14, R8, -R12 ;  /* 0x000000080e08722b */ /* 0x000fc8000000080c */
[----:B------:R-:W-:Y:S01]  /*0dc0*/  DFMA R20, R34, R22, R20 ;  /* 0x000000162214722b */ /* 0x000fe20000000014 */
[----:B0-----:R-:W-:-:S04]  /*0dd0*/  IMAD.WIDE R4, R2, 0x8, R4 ;  /* 0x0000000802047825 */ /* 0x001fc800078e0204 */
[----:B------:R-:W-:Y:S01]  /*0de0*/  IMAD.IADD R2, R3, 0x1, R2 ;  /* 0x0000000103027824 */ /* 0x000fe200078e0202 */
[----:B------:R0:W-:Y:S01]  /*0df0*/  STG.E.64 desc[UR6][R4.64], R8 ;  /* 0x0000000804007986 */ /* 0x0001e2000c101b06 */
[----:B-1----:R-:W-:-:S03]  /*0e00*/  IMAD.WIDE R6, R19, 0x8, R4 ;  /* 0x0000000813067825 */ /* 0x002fc600078e0204 */
[----:B------:R-:W-:Y:S02]  /*0e10*/  ISETP.GE.AND P0, PT, R2, R19, PT ;  /* 0x000000130200720c */ /* 0x000fe40003f06270 */
[----:B------:R0:W-:Y:S11]  /*0e20*/  STG.E.64 desc[UR6][R6.64], R20 ;  /* 0x0000001406007986 */ /* 0x0001f6000c101b06 */
[----:B------:R-:W-:Y:S05]  /*0e30*/  @!P0 BRA `(.L_x_30) ;  /* 0xfffffff0009c8947 */ /* 0x000fea000383ffff */
[----:B------:R-:W-:Y:S05]  /*0e40*/  EXIT ;  /* 0x000000000000794d */ /* 0x000fea0003800000 */
        .weak           $__internal_1_$__cuda_sm20_div_rn_f64_full
        .type           $__internal_1_$__cuda_sm20_div_rn_f64_full,@function
        .size           $__internal_1_$__cuda_sm20_div_rn_f64_full,(.L_x_42 - $__internal_1_$__cuda_sm20_div_rn_f64_full)
$__internal_1_$__cuda_sm20_div_rn_f64_full:
[----:B------:R-:W-:Y:S01]  /*0e50*/  FSETP.GEU.AND P2, PT, |R9|, 1.469367938527859385e-39, PT ;  /* 0x001000000900780b */ /* 0x000fe20003f4e200 */
[----:B------:R-:W-:Y:S01]  /*0e60*/  IMAD.MOV.U32 R47, RZ, RZ, 0x1ca00000 ;  /* 0x1ca00000ff2f7424 */ /* 0x000fe200078e00ff */
[C---:B------:R-:W-:Y:S01]  /*0e70*/  FSETP.GEU.AND P0, PT, |R5|.reuse, 1.469367938527859385e-39, PT ;  /* 0x001000000500780b */ /* 0x040fe20003f0e200 */
[----:B------:R-:W-:Y:S01]  /*0e80*/  IMAD.MOV.U32 R42, RZ, RZ, R8 ;  /* 0x000000ffff2a7224 */ /* 0x000fe200078e0008 */
[----:B------:R-:W-:Y:S01]  /*0e90*/  LOP3.LUT R6, R5, 0x800fffff, RZ, 0xc0, !PT ;  /* 0x800fffff05067812 */ /* 0x000fe200078ec0ff */
[----:B------:R-:W-:Y:S01]  /*0ea0*/  IMAD.MOV.U32 R50, RZ, RZ, 0x1 ;  /* 0x00000001ff327424 */ /* 0x000fe200078e00ff */
[----:B------:R-:W-:Y:S01]  /*0eb0*/  LOP3.LUT R46, R9, 0x7ff00000, RZ, 0xc0, !PT ;  /* 0x7ff00000092e7812 */ /* 0x000fe200078ec0ff */
[----:B------:R-:W-:Y:S01]  /*0ec0*/  BSSY.RECONVERGENT B1, `(.L_x_31) ;  /* 0x0000050000017945 */ /* 0x000fe20003800200 */
[----:B------:R-:W-:Y:S02]  /*0ed0*/  LOP3.LUT R7, R6, 0x3ff00000, RZ, 0xfc, !PT ;  /* 0x3ff0000006077812 */ /* 0x000fe400078efcff */
[----:B------:R-:W-:-:S02]  /*0ee0*/  MOV R6, R4 ;  /* 0x0000000400067202 */ /* 0x000fc40000000f00 */
[C---:B------:R-:W-:Y:S02]  /*0ef0*/  LOP3.LUT R49, R5.reuse, 0x7ff00000, RZ, 0xc0, !PT ;  /* 0x7ff0000005317812 */ /* 0x040fe400078ec0ff */
[----:B------:R-:W-:Y:S01]  /*0f00*/  @!P2 LOP3.LUT R43, R5, 0x7ff00000, RZ, 0xc0, !PT ;  /* 0x7ff00000052ba812 */ /* 0x000fe200078ec0ff */
[----:B------:R-:W-:Y:S01]  /*0f10*/  @!P0 DMUL R6, R4, 8.98846567431157953865e+307 ;  /* 0x7fe0000004068828 */ /* 0x000fe20000000000 */
[C---:B------:R-:W-:Y:S02]  /*0f20*/  ISETP.GE.U32.AND P1, PT, R46.reuse, R49, PT ;  /* 0x000000312e00720c */ /* 0x040fe40003f26070 */
[----:B------:R-:W-:Y:S02]  /*0f30*/  @!P2 ISETP.GE.U32.AND P3, PT, R46, R43, PT ;  /* 0x0000002b2e00a20c */ /* 0x000fe40003f66070 */
[C---:B------:R-:W-:Y:S01]  /*0f40*/  SEL R43, R47.reuse, 0x63400000, !P1 ;  /* 0x634000002f2b7807 */ /* 0x040fe20004800000 */
[----:B------:R-:W0:Y:S01]  /*0f50*/  MUFU.RCP64H R51, R7 ;  /* 0x0000000700337308 */ /* 0x000e220000001800 */
[----:B------:R-:W-:-:S02]  /*0f60*/  @!P2 SEL R45, R47, 0x63400000, !P3 ;  /* 0x634000002f2da807 */ /* 0x000fc40005800000 */
[--C-:B------:R-:W-:Y:S02]  /*0f70*/  LOP3.LUT R43, R43, 0x800fffff, R9.reuse, 0xf8, !PT ;  /* 0x800fffff2b2b7812 */ /* 0x100fe400078ef809 */
[----:B------:R-:W-:Y:S02]  /*0f80*/  @!P2 LOP3.LUT R44, R45, 0x80000000, R9, 0xf8, !PT ;  /* 0x800000002d2ca812 */ /* 0x000fe400078ef809 */
[----:B------:R-:W-:Y:S02]  /*0f90*/  MOV R48, R46 ;  /* 0x0000002e00307202 */ /* 0x000fe40000000f00 */
[----:B------:R-:W-:Y:S01]  /*0fa0*/  @!P2 LOP3.LUT R45, R44, 0x100000, RZ, 0xfc, !PT ;  /* 0x001000002c2da812 */ /* 0x000fe200078efcff */
[----:B------:R-:W-:Y:S01]  /*0fb0*/  @!P2 IMAD.MOV.U32 R44, RZ, RZ, RZ ;  /* 0x000000ffff2ca224 */ /* 0x000fe200078e00ff */
[----:B------:R-:W-:-:S05]  /*0fc0*/  @!P0 LOP3.LUT R49, R7, 0x7ff00000, RZ, 0xc0, !PT ;  /* 0x7ff0000007318812 */ /* 0x000fca00078ec0ff */
[----:B------:R-:W-:Y:S02]  /*0fd0*/  @!P2 DFMA R42, R42, 2, -R44 ;  /* 0x400000002a2aa82b */ /* 0x000fe4000000082c */
[----:B0-----:R-:W-:-:S08]  /*0fe0*/  DFMA R44, R50, -R6, 1 ;  /* 0x3ff00000322c742b */ /* 0x001fd00000000806 */
[----:B------:R-:W-:Y:S01]  /*0ff0*/  DFMA R44, R44, R44, R44 ;  /* 0x0000002c2c2c722b */ /* 0x000fe2000000002c */
[----:B------:R-:W-:-:S07]  /*1000*/  @!P2 LOP3.LUT R48, R43, 0x7ff00000, RZ, 0xc0, !PT ;  /* 0x7ff000002b30a812 */ /* 0x000fce00078ec0ff */
[----:B------:R-:W-:-:S08]  /*1010*/  DFMA R44, R50, R44, R50 ;  /* 0x0000002c322c722b */ /* 0x000fd00000000032 */
[----:B------:R-:W-:-:S08]  /*1020*/  DFMA R52, R44, -R6, 1 ;  /* 0x3ff000002c34742b */ /* 0x000fd00000000806 */
[----:B------:R-:W-:-:S08]  /*1030*/  DFMA R52, R44, R52, R44 ;  /* 0x000000342c34722b */ /* 0x000fd0000000002c */
[----:B------:R-:W-:-:S08]  /*1040*/  DMUL R50, R52, R42 ;  /* 0x0000002a34327228 */ /* 0x000fd00000000000 */
[----:B------:R-:W-:-:S08]  /*1050*/  DFMA R44, R50, -R6, R42 ;  /* 0x80000006322c722b */ /* 0x000fd0000000002a */
[----:B------:R-:W-:Y:S01]  /*1060*/  DFMA R44, R52, R44, R50 ;  /* 0x0000002c342c722b */ /* 0x000fe20000000032 */
[----:B------:R-:W-:-:S05]  /*1070*/  VIADD R50, R48, 0xffffffff ;  /* 0xffffffff30327836 */ /* 0x000fca0000000000 */
[----:B------:R-:W-:Y:S01]  /*1080*/  ISETP.GT.U32.AND P0, PT, R50, 0x7feffffe, PT ;  /* 0x7feffffe3200780c */ /* 0x000fe20003f04070 */
[----:B------:R-:W-:-:S05]  /*1090*/  VIADD R50, R49, 0xffffffff ;  /* 0xffffffff31327836 */ /* 0x000fca0000000000 */
[----:B------:R-:W-:-:S13]  /*10a0*/  ISETP.GT.U32.OR P0, PT, R50, 0x7feffffe, P0 ;  /* 0x7feffffe3200780c */ /* 0x000fda0000704470 */
[----:B------:R-:W-:Y:S05]  /*10b0*/  @P0 BRA `(.L_x_32) ;  /* 0x00000000006c0947 */ /* 0x000fea0003800000 */
[----:B------:R-:W-:Y:S02]  /*10c0*/  LOP3.LUT R9, R5, 0x7ff00000, RZ, 0xc0, !PT ;  /* 0x7ff0000005097812 */ /* 0x000fe400078ec0ff */
[----:B------:R-:W-:Y:S02]  /*10d0*/  MOV R48, RZ ;  /* 0x000000ff00307202 */ /* 0x000fe40000000f00 */
[CC--:B------:R-:W-:Y:S02]  /*10e0*/  ISETP.GE.U32.AND P0, PT, R46.reuse, R9.reuse, PT ;  /* 0x000000092e00720c */ /* 0x0c0fe40003f06070 */
[----:B------:R-:W-:Y:S02]  /*10f0*/  VIADDMNMX R46, R46, -R9, 0xb9600000, !PT ;  /* 0xb96000002e2e7446 */ /* 0x000fe40007800909 */
[----:B------:R-:W-:Y:S02]  /*1100*/  SEL R47, R47, 0x63400000, !P0 ;  /* 0x634000002f2f7807 */ /* 0x000fe40004000000 */
[----:B------:R-:W-:-:S05]  /*1110*/  VIMNMX R8, PT, PT, R46, 0x46a00000, PT ;  /* 0x46a000002e087848 */ /* 0x000fca0003fe0100 */
[----:B------:R-:W-:-:S04]  /*1120*/  IMAD.IADD R8, R8, 0x1, -R47 ;  /* 0x0000000108087824 */ /* 0x000fc800078e0a2f */
        /* <DEDUP_REMOVED lines=10> */
[----:B------:R-:W-:Y:S02]  /*11d0*/  IMAD.MOV R7, RZ, RZ, -R8 ;  /* 0x000000ffff077224 */ /* 0x000fe400078e0a08 */
[----:B------:R-:W-:-:S06]  /*11e0*/  IMAD.MOV.U32 R6, RZ, RZ, RZ ;  /* 0x000000ffff067224 */ /* 0x000fcc00078e00ff */
[----:B------:R-:W-:Y:S02]  /*11f0*/  DFMA R6, R46, -R6, R44 ;  /* 0x800000062e06722b */ /* 0x000fe4000000002c */
[----:B------:R-:W-:-:S04]  /*1200*/  DMUL.RP R44, R44, R48 ;  /* 0x000000302c2c7228 */ /* 0x000fc80000008000 */
[----:B------:R-:W-:-:S04]  /*1210*/  IADD3 R6, PT, PT, -R8, -0x43300000, RZ ;  /* 0xbcd0000008067810 */ /* 0x000fc80007ffe1ff */
[----:B------:R-:W-:Y:S02]  /*1220*/  FSETP.NEU.AND P0, PT, |R7|, R6, PT ;  /* 0x000000060700720b */ /* 0x000fe40003f0d200 */
[----:B------:R-:W-:Y:S02]  /*1230*/  LOP3.LUT R9, R45, R9, RZ, 0x3c, !PT ;  /* 0x000000092d097212 */ /* 0x000fe400078e3cff */
[----:B------:R-:W-:Y:S02]  /*1240*/  FSEL R46, R44, R46, !P0 ;  /* 0x0000002e2c2e7208 */ /* 0x000fe40004000000 */
[----:B------:R-:W-:Y:S01]  /*1250*/  FSEL R47, R9, R47, !P0 ;  /* 0x0000002f092f7208 */ /* 0x000fe20004000000 */
[----:B------:R-:W-:Y:S06]  /*1260*/  BRA `(.L_x_33) ;  /* 0x0000000000547947 */ /* 0x000fec0003800000 */
.L_x_32:
        /* <DEDUP_REMOVED lines=11> */
[----:B------:R-:W-:Y:S01]  /*1320*/  @P0 LOP3.LUT R6, R47, 0x7ff00000, RZ, 0xfc, !PT ;  /* 0x7ff000002f060812 */ /* 0x000fe200078efcff */
[----:B------:R-:W-:Y:S02]  /*1330*/  @!P0 IMAD.MOV.U32 R46, RZ, RZ, RZ ;  /* 0x000000ffff2e8224 */ /* 0x000fe400078e00ff */
[----:B------:R-:W-:Y:S01]  /*1340*/  @P0 IMAD.MOV.U32 R46, RZ, RZ, RZ ;  /* 0x000000ffff2e0224 */ /* 0x000fe200078e00ff */
[----:B------:R-:W-:Y:S01]  /*1350*/  @P0 MOV R47, R6 ;  /* 0x00000006002f0202 */ /* 0x000fe20000000f00 */
[----:B------:R-:W-:Y:S06]  /*1360*/  BRA `(.L_x_33) ;  /* 0x0000000000147947 */ /* 0x000fec0003800000 */
.L_x_35:
[----:B------:R-:W-:Y:S01]  /*1370*/  LOP3.LUT R47, R5, 0x80000, RZ, 0xfc, !PT ;  /* 0x00080000052f7812 */ /* 0x000fe200078efcff */
[----:B------:R-:W-:Y:S01]  /*1380*/  IMAD.MOV.U32 R46, RZ, RZ, R4 ;  /* 0x000000ffff2e7224 */ /* 0x000fe200078e0004 */
[----:B------:R-:W-:Y:S06]  /*1390*/  BRA `(.L_x_33) ;  /* 0x0000000000087947 */ /* 0x000fec0003800000 */
.L_x_34:
[----:B------:R-:W-:Y:S01]  /*13a0*/  LOP3.LUT R47, R9, 0x80000, RZ, 0xfc, !PT ;  /* 0x00080000092f7812 */ /* 0x000fe200078efcff */
[----:B------:R-:W-:-:S07]  /*13b0*/  IMAD.MOV.U32 R46, RZ, RZ, R8 ;  /* 0x000000ffff2e7224 */ /* 0x000fce00078e0008 */
.L_x_33:
[----:B------:R-:W-:Y:S05]  /*13c0*/  BSYNC.RECONVERGENT B1 ;  /* 0x0000000000017941 */ /* 0x000fea0003800200 */
.L_x_31:
[----:B------:R-:W-:Y:S01]  /*13d0*/  IMAD.MOV.U32 R6, RZ, RZ, R0 ;  /* 0x000000ffff067224 */ /* 0x000fe200078e0000 */
[----:B------:R-:W-:Y:S01]  /*13e0*/  MOV R9, R47 ;  /* 0x0000002f00097202 */ /* 0x000fe20000000f00 */
[----:B------:R-:W-:Y:S02]  /*13f0*/  IMAD.MOV.U32 R7, RZ, RZ, 0x0 ;  /* 0x00000000ff077424 */ /* 0x000fe400078e00ff */
[----:B------:R-:W-:Y:S02]  /*1400*/  IMAD.MOV.U32 R8, RZ, RZ, R46 ;  /* 0x000000ffff087224 */ /* 0x000fe400078e002e */
[----:B------:R-:W-:Y:S05]  /*1410*/  RET.REL.NODEC R6 `(_Z14kernelgpuFbou3IdEvPT_S1_S1_S1_S1_S1_S1_S1_S1_S1_S0_iiiiiiii) ;  /* 0xffffffe806f87950 */ /* 0x000fea0003c3ffff */
.L_x_36:
        /* <DEDUP_REMOVED lines=14> */
.L_x_42:


//--------------------- .text._Z14kernelgpuFbou2IdEvPT_S1_S1_S1_S1_S1_S1_S1_S1_S1_S0_iiiiiiii --------------------------
	.section	.text._Z14kernelgpuFbou2IdEvPT_S1_S1_S1_S1_S1_S1_S1_S1_S1_S0_iiiiiiii,"ax",@progbits
	.align	128
        .global         _Z14kernelgpuFbou2IdEvPT_S1_S1_S1_S1_S1_S1_S1_S1_S1_S0_iiiiiiii
        .type           _Z14kernelgpuFbou2IdEvPT_S1_S1_S1_S1_S1_S1_S1_S1_S1_S0_iiiiiiii,@function
        .size           _Z14kernelgpuFbou2IdEvPT_S1_S1_S1_S1_S1_S1_S1_S1_S1_S0_iiiiiiii,(.L_x_51 - _Z14kernelgpuFbou2IdEvPT_S1_S1_S1_S1_S1_S1_S1_S1_S1_S0_iiiiiiii)
        .other          _Z14kernelgpuFbou2IdEvPT_S1_S1_S1_S1_S1_S1_S1_S1_S1_S0_iiiiiiii,@"STO_CUDA_ENTRY STV_DEFAULT"
_Z14kernelgpuFbou2IdEvPT_S1_S1_S1_S1_S1_S1_S1_S1_S1_S0_iiiiiiii:
.text._Z14kernelgpuFbou2IdEvPT_S1_S1_S1_S1_S1_S1_S1_S1_S1_S0_iiiiiiii:
        /* <DEDUP_REMOVED lines=12> */
.L_x_37:
        /* <DEDUP_REMOVED lines=8> */
.L_x_38:
        /* <DEDUP_REMOVED lines=12> */
.L_x_51:


//--------------------- .text._Z14kernelgpuFbou1IdEvPT_S1_S1_S1_S1_S1_S1_S1_S1_S1_S0_iiiiiiii --------------------------
	.section	.text._Z14kernelgpuFbou1IdEvPT_S1_S1_S1_S1_S1_S1_S1_S1_S1_S0_iiiiiiii,"ax",@progbits
	.align	128
        .global         _Z14kernelgpuFbou1IdEvPT_S1_S1_S1_S1_S1_S1_S1_S1_S1_S0_iiiiiiii
        .type           _Z14kernelgpuFbou1IdEvPT_S1_S1_S1_S1_S1_S1_S1_S1_S1_S0_iiiiiiii,@function
        .size           _Z14kernelgpuFbou1IdEvPT_S1_S1_S1_S1_S1_S1_S1_S1_S1_S0_iiiiiiii,(.L_x_52 - _Z14kernelgpuFbou1IdEvPT_S1_S1_S1_S1_S1_S1_S1_S1_S1_S0_iiiiiiii)
        .other          _Z14kernelgpuFbou1IdEvPT_S1_S1_S1_S1_S1_S1_S1_S1_S1_S0_iiiiiiii,@"STO_CUDA_ENTRY STV_DEFAULT"
_Z14kernelgpuFbou1IdEvPT_S1_S1_S1_S1_S1_S1_S1_S1_S1_S0_iiiiiiii:
.text._Z14kernelgpuFbou1IdEvPT_S1_S1_S1_S1_S1_S1_S1_S1_S1_S0_iiiiiiii:
        /* <DEDUP_REMOVED lines=12> */
.L_x_39:
[----:B------:R-:W1:Y:S01]  /*00c0*/  LDC.64 R18, c[0x0][0x390] ;  /* 0x0000e400ff127b82 */ /* 0x000e620000000a00 */
[----:B------:R-:W-:-:S04]  /*00d0*/  IADD3 R15, PT, PT, R25, R0, RZ ;  /* 0x00000000190f7210 */ /* 0x000fc80007ffe0ff */
[----:B------:R-:W-:-:S03]  /*00e0*/  LEA R7, R0, R15, 0x1 ;  /* 0x0000000f00077211 */ /* 0x000fc600078e08ff */
[----:B------:R-:W3:Y:S08]  /*00f0*/  LDC.64 R16, c[0x0][0x398] ;  /* 0x0000e600ff107b82 */ /* 0x000ef00000000a00 */
[----:B------:R-:W4:Y:S08]  /*0100*/  LDC.64 R12, c[0x0][0x388] ;  /* 0x0000e200ff0c7b82 */ /* 0x000f300000000a00 */
[----:B------:R-:W5:Y:S01]  /*0110*/  LDC.64 R22, c[0x0][0x3b0] ;  /* 0x0000ec00ff167b82 */ /* 0x000f620000000a00 */
[----:B-1----:R-:W-:-:S06]  /*0120*/  IMAD.WIDE R6, R7, 0x8, R18 ;  /* 0x0000000807067825 */ /* 0x002fcc00078e0212 */
[----:B--2---:R-:W2:Y:S01]  /*0130*/  LDG.E.64 R6, desc[UR6][R6.64] ;  /* 0x0000000606067981 */ /* 0x004ea2000c1e1b00 */
[----:B------:R-:W1:Y:S01]  /*0140*/  LDC.64 R10, c[0x0][0x3a8] ;  /* 0x0000ea00ff0a7b82 */ /* 0x000e620000000a00 */
[----:B---3--:R-:W-:-:S05]  /*0150*/  IMAD.WIDE R16, R15, 0x8, R16 ;  /* 0x000000080f107825 */ /* 0x008fca00078e0210 */
[----:B------:R3:W2:Y:S01]  /*0160*/  LDG.E.64 R4, desc[UR6][R16.64] ;  /* 0x0000000610047981 */ /* 0x0006a2000c1e1b00 */
[----:B----4-:R-:W-:Y:S01]  /*0170*/  IMAD.WIDE R12, R25, 0x8, R12 ;  /* 0x00000008190c7825 */ /* 0x010fe200078e020c */
[----:B------:R-:W-:-:S05]  /*0180*/  LEA R21, R0, R15, 0x2 ;  /* 0x0000000f00157211 */ /* 0x000fca00078e10ff */
[----:B------:R-:W4:Y:S01]  /*0190*/  LDG.E.64 R12, desc[UR6][R12.64] ;  /* 0x000000060c0c7981 */ /* 0x000f22000c1e1b00 */
[----:B-----5:R-:W-:-:S05]  /*01a0*/  IMAD.WIDE R22, R25, 0x8, R22 ;  /* 0x0000000819167825 */ /* 0x020fca00078e0216 */
[----:B------:R-:W4:Y:S01]  /*01b0*/  LDG.E.64 R8, desc[UR6][R22.64] ;  /* 0x0000000616087981 */ /* 0x000f22000c1e1b00 */
[----:B-1----:R-:W-:-:S04]  /*01c0*/  IMAD.WIDE R26, R15, 0x8, R10 ;  /* 0x000000080f1a7825 */ /* 0x002fc800078e020a */
[--C-:B------:R-:W-:Y:S02]  /*01d0*/  IMAD.WIDE R10, R15, 0x8, R18.reuse ;  /* 0x000000080f0a7825 */ /* 0x100fe400078e0212 */
[----:B------:R-:W5:Y:S02]  /*01e0*/  LDG.E.64 R14, desc[UR6][R26.64] ;  /* 0x000000061a0e7981 */ /* 0x000f64000c1e1b00 */
[----:B------:R-:W-:Y:S02]  /*01f0*/  IMAD.WIDE R18, R21, 0x8, R18 ;  /* 0x0000000815127825 */ /* 0x000fe400078e0212 */
[----:B------:R-:W5:Y:S02]  /*0200*/  LDG.E.64 R10, desc[UR6][R10.64] ;  /* 0x000000060a0a7981 */ /* 0x000f64000c1e1b00 */
[C---:B------:R-:W-:Y:S02]  /*0210*/  IMAD.WIDE R20, R0.reuse, 0x8, R22 ;  /* 0x0000000800147825 */ /* 0x040fe400078e0216 */
[----:B------:R-:W5:Y:S02]  /*0220*/  LDG.E.64 R18, desc[UR6][R18.64] ;  /* 0x0000000612127981 */ /* 0x000f64000c1e1b00 */
[----:B---3--:R-:W-:-:S02]  /*0230*/  IMAD.WIDE R16, R0, 0x8, R16 ;  /* 0x0000000800107825 */ /* 0x008fc400078e0210 */
[----:B------:R-:W3:Y:S04]  /*0240*/  LDG.E.64 R20, desc[UR6][R20.64] ;  /* 0x0000000614147981 */ /* 0x000ee8000c1e1b00 */
[----:B0-----:R-:W3:Y:S04]  /*0250*/  LDG.E.64 R22, desc[UR6][R2.64] ;  /* 0x0000000602167981 */ /* 0x001ee8000c1e1b00 */
[----:B------:R-:W3:Y:S01]  /*0260*/  LDG.E.64 R16, desc[UR6][R16.64] ;  /* 0x0000000610107981 */ /* 0x000ee2000c1e1b00 */
[----:B--2---:R-:W-:Y:S01]  /*0270*/  DADD R6, R6, R4 ;  /* 0x0000000006067229 */ /* 0x004fe20000000004 */
[----:B------:R-:W0:Y:S01]  /*0280*/  LDC.64 R4, c[0x0][0x380] ;  /* 0x0000e000ff047b82 */ /* 0x000e220000000a00 */
[----:B----4-:R-:W-:-:S08]  /*0290*/  DMUL R8, R12, R8 ;  /* 0x000000080c087228 */ /* 0x010fd00000000000 */
[----:B------:R-:W-:Y:S02]  /*02a0*/  DMUL R6, R8, R6 ;  /* 0x0000000608067228 */ /* 0x000fe40000000000 */
[----:B-----5:R-:W-:Y:S01]  /*02b0*/  DADD R10, R10, -R14 ;  /* 0x000000000a0a7229 */ /* 0x020fe2000000080e */
[----:B0-----:R-:W-:Y:S01]  /*02c0*/  IMAD.WIDE R4, R25, 0x8, R4 ;  /* 0x0000000819047825 */ /* 0x001fe200078e0204 */
[----:B---3--:R-:W-:-:S06]  /*02d0*/  DMUL R12, R12, R20 ;  /* 0x000000140c0c7228 */ /* 0x008fcc0000000000 */
[----:B------:R-:W-:Y:S02]  /*02e0*/  DFMA R6, R22, R10, R6 ;  /* 0x0000000a1606722b */ /* 0x000fe40000000006 */
[----:B------:R-:W-:Y:S01]  /*02f0*/  DADD R18, R18, R16 ;  /* 0x0000000012127229 */ /* 0x000fe20000000010 */
[----:B------:R-:W-:Y:S01]  /*0300*/  IMAD.WIDE R8, R0, 0x8, R4 ;  /* 0x0000000800087825 */ /* 0x000fe200078e0204 */
[----:B------:R1:W-:Y:S06]  /*0310*/  STG.E.64 desc[UR6][R4.64], RZ ;  /* 0x000000ff04007986 */ /* 0x0003ec000c101b06 */
[----:B------:R-:W-:Y:S01]  /*0320*/  DFMA R6, R12, R18, R6 ;  /* 0x000000120c06722b */ /* 0x000fe20000000006 */
[----:B------:R-:W-:-:S06]  /*0330*/  IADD3 R25, PT, PT, R24, R25, RZ ;  /* 0x0000001918197210 */ /* 0x000fcc0007ffe0ff */
[----:B------:R1:W-:Y:S01]  /*0340*/  STG.E.64 desc[UR6][R8.64], R6 ;  /* 0x0000000608007986 */ /* 0x0003e2000c101b06 */
[----:B------:R-:W-:-:S13]  /*0350*/  ISETP.GE.AND P0, PT, R25, R0, PT ;  /* 0x000000001900720c */ /* 0x000fda0003f06270 */
[----:B-1----:R-:W-:Y:S05]  /*0360*/  @!P0 BRA `(.L_x_39) ;  /* 0xfffffffc00548947 */ /* 0x002fea000383ffff */
[----:B------:R-:W-:Y:S05]  /*0370*/  EXIT ;  /* 0x000000000000794d */ /* 0x000fea0003800000 */
.L_x_40:
        /* <DEDUP_REMOVED lines=16> */
.L_x_52:


//--------------------- .nv.shared.reserved.0     --------------------------
	.section	.nv.shared.reserved.0,"aw",@nobits
	.weak		__nv_reservedSMEM_offset_0_alias
	.size		__nv_reservedSMEM_offset_0_alias, 0, 64
	.other		__nv_reservedSMEM_offset_0_alias,@"STO_CUDA_RESERVED_SHARED STV_DEFAULT"
__nv_reservedSMEM_offset_0_alias:
	.zero		0
	.zero		64


//--------------------- .nv.constant0._Z14kernelgpuFbou5IfEvPT_S1_S1_S1_S1_S1_S1_S1_S1_S1_S0_iiiiiiii --------------------------
	.section	.nv.constant0._Z14kernelgpuFbou5IfEvPT_S1_S1_S1_S1_S1_S1_S1_S1_S1_S0_iiiiiiii,"a",@progbits
	.sectionflags	@""
	.align	4
.nv.constant0._Z14kernelgpuFbou5IfEvPT_S1_S1_S1_S1_S1_S1_S1_S1_S1_S0_iiiiiiii:
	.zero		1012


//--------------------- .nv.constant0._Z14kernelgpuFbou4IfEvPT_S1_S1_S1_S1_S1_S1_S1_S1_S1_S0_iiiiiiii --------------------------
	.section	.nv.constant0._Z14kernelgpuFbou4IfEvPT_S1_S1_S1_S1_S1_S1_S1_S1_S1_S0_iiiiiiii,"a",@progbits
	.sectionflags	@""
	.align	4
.nv.constant0._Z14kernelgpuFbou4IfEvPT_S1_S1_S1_S1_S1_S1_S1_S1_S1_S0_iiiiiiii:
	.zero		1012


//--------------------- .nv.constant0._Z14kernelgpuFbou3IfEvPT_S1_S1_S1_S1_S1_S1_S1_S1_S1_S0_iiiiiiii --------------------------
	.section	.nv.constant0._Z14kernelgpuFbou3IfEvPT_S1_S1_S1_S1_S1_S1_S1_S1_S1_S0_iiiiiiii,"a",@progbits
	.sectionflags	@""
	.align	4
.nv.constant0._Z14kernelgpuFbou3IfEvPT_S1_S1_S1_S1_S1_S1_S1_S1_S1_S0_iiiiiiii:
	.zero		1012


//--------------------- .nv.constant0._Z14kernelgpuFbou2IfEvPT_S1_S1_S1_S1_S1_S1_S1_S1_S1_S0_iiiiiiii --------------------------
	.section	.nv.constant0._Z14kernelgpuFbou2IfEvPT_S1_S1_S1_S1_S1_S1_S1_S1_S1_S0_iiiiiiii,"a",@progbits
	.sectionflags	@""
	.align	4
.nv.constant0._Z14kernelgpuFbou2IfEvPT_S1_S1_S1_S1_S1_S1_S1_S1_S1_S0_iiiiiiii:
	.zero		1012


//--------------------- .nv.constant0._Z14kernelgpuFbou1IfEvPT_S1_S1_S1_S1_S1_S1_S1_S1_S1_S0_iiiiiiii --------------------------
	.section	.nv.constant0._Z14kernelgpuFbou1IfEvPT_S1_S1_S1_S1_S1_S1_S1_S1_S1_S0_iiiiiiii,"a",@progbits
	.sectionflags	@""
	.align	4
.nv.constant0._Z14kernelgpuFbou1IfEvPT_S1_S1_S1_S1_S1_S1_S1_S1_S1_S0_iiiiiiii:
	.zero		1012


//--------------------- .nv.constant0._Z14kernelgpuFbou5IdEvPT_S1_S1_S1_S1_S1_S1_S1_S1_S1_S0_iiiiiiii --------------------------
	.section	.nv.constant0._Z14kernelgpuFbou5IdEvPT_S1_S1_S1_S1_S1_S1_S1_S1_S1_S0_iiiiiiii,"a",@progbits
	.sectionflags	@""
	.align	4
.nv.constant0._Z14kernelgpuFbou5IdEvPT_S1_S1_S1_S1_S1_S1_S1_S1_S1_S0_iiiiiiii:
	.zero		1016


//--------------------- .nv.constant0._Z14kernelgpuFbou4IdEvPT_S1_S1_S1_S1_S1_S1_S1_S1_S1_S0_iiiiiiii --------------------------
	.section	.nv.constant0._Z14kernelgpuFbou4IdEvPT_S1_S1_S1_S1_S1_S1_S1_S1_S1_S0_iiiiiiii,"a",@progbits
	.sectionflags	@""
	.align	4
.nv.constant0._Z14kernelgpuFbou4IdEvPT_S1_S1_S1_S1_S1_S1_S1_S1_S1_S0_iiiiiiii:
	.zero		1016


//--------------------- .nv.constant0._Z14kernelgpuFbou3IdEvPT_S1_S1_S1_S1_S1_S1_S1_S1_S1_S0_iiiiiiii --------------------------
	.section	.nv.constant0._Z14kernelgpuFbou3IdEvPT_S1_S1_S1_S1_S1_S1_S1_S1_S1_S0_iiiiiiii,"a",@progbits
	.sectionflags	@""
	.align	4
.nv.constant0._Z14kernelgpuFbou3IdEvPT_S1_S1_S1_S1_S1_S1_S1_S1_S1_S0_iiiiiiii:
	.zero		1016


//--------------------- .nv.constant0._Z14kernelgpuFbou2IdEvPT_S1_S1_S1_S1_S1_S1_S1_S1_S1_S0_iiiiiiii --------------------------
	.section	.nv.constant0._Z14kernelgpuFbou2IdEvPT_S1_S1_S1_S1_S1_S1_S1_S1_S1_S0_iiiiiiii,"a",@progbits
	.sectionflags	@""
	.align	4
.nv.constant0._Z14kernelgpuFbou2IdEvPT_S1_S1_S1_S1_S1_S1_S1_S1_S1_S0_iiiiiiii:
	.zero		1016


//--------------------- .nv.constant0._Z14kernelgpuFbou1IdEvPT_S1_S1_S1_S1_S1_S1_S1_S1_S1_S0_iiiiiiii --------------------------
	.section	.nv.constant0._Z14kernelgpuFbou1IdEvPT_S1_S1_S1_S1_S1_S1_S1_S1_S1_S0_iiiiiiii,"a",@progbits
	.sectionflags	@""
	.align	4
.nv.constant0._Z14kernelgpuFbou1IdEvPT_S1_S1_S1_S1_S1_S1_S1_S1_S1_S0_iiiiiiii:
	.zero		1016


//--------------------- SYMBOLS --------------------------

	.type		.nv.reservedSmem.offset0,@object
	.size		.nv.reservedSmem.offset0,0x4
